def attn_fwd(
    Q,
    K,
    V,
    Out,
    Lse,
    sm_scale,
    stride_qz,
    stride_qh,
    stride_qm,
    stride_qk,
    stride_kz,
    stride_kh,
    stride_kn,
    stride_kk,
    stride_vz,
    stride_vh,
    stride_vn,
    stride_vk,
    stride_oz,
    stride_oh,
    stride_om,
    stride_ok,
    seqlen_q,
    seqlen_k,
    BLOCK_M: tl.constexpr,
    BLOCK_N: tl.constexpr,
    HEAD_DIM: tl.constexpr,
    CAUSAL: tl.constexpr,
):
    start_m = tl.program_id(0)
    off_hz = tl.program_id(1)
    q_off = off_hz * stride_qh
    k_off = off_hz * stride_kh
    v_off = off_hz * stride_vh
    offs_m = start_m * BLOCK_M + tl.arange(0, BLOCK_M)
    offs_d = tl.arange(0, HEAD_DIM)
    offs_n = tl.arange(0, BLOCK_N)
    q_ptrs = Q + q_off + offs_m[:, None] * stride_qm + offs_d[None, :] * stride_qk
    k_ptrs = K + k_off + offs_d[:, None] * stride_kk + offs_n[None, :] * stride_kn
    v_ptrs = V + v_off + offs_n[:, None] * stride_vn + offs_d[None, :] * stride_vk
    m_i = tl.full([BLOCK_M], float("-inf"), dtype=tl.float32)
    l_i = tl.zeros([BLOCK_M], dtype=tl.float32) + 1.0
    acc = tl.zeros([BLOCK_M, HEAD_DIM], dtype=tl.float32)
    q = tl.load(q_ptrs)
    acc, l_i, m_i = _attn_fwd_inner(
        acc,
        l_i,
        m_i,
        q,
        k_ptrs,
        v_ptrs,
        sm_scale,
        stride_kn,
        stride_vn,
        start_m,
        seqlen_k,
        BLOCK_M,
        BLOCK_N,
        HEAD_DIM,
        CAUSAL,
    )
    acc = acc / l_i[:, None]
    lse = m_i + tl.math.log2(l_i) / 1.4426950408889634
    o_ptrs = (
        Out
        + off_hz * stride_oh
        + offs_m[:, None] * stride_om
        + offs_d[None, :] * stride_ok
    )
    tl.store(o_ptrs, acc.to(Out.dtype.element_ty))
    tl.store(Lse + off_hz * seqlen_q + offs_m, lse)

# config = {"BLOCK_M": 64, "BLOCK_N": 64, "HEAD_DIM": 128, "arch": "sm_80", "causal": true, "dtype": "fp16", "num_stages": 2, "num_warps": 8}
# arch = sm_80


// ===== COMPILED SASS (sm_80) =====

	.target	sm_80

	.elftype	@"ET_EXEC"


//--------------------- .note.nv.tkinfo           --------------------------
	.section	.note.nv.tkinfo,"",@"SHT_NOTE"
	.sectionflags	@"SHF_NOTE_NV_TKINFO"
	.tkinfo
        /*0018*/ 	.word	0x00000002
        /*0030*/ 	.string	""
        /*0030*/ 	.string	"ptxas"
        /*0030*/ 	.string	"Cuda compilation tools, release 13.0, V13.0.88"
        /*0030*/ 	.string	"Build cuda_13.0.r13.0/compiler.36424714_0"
        /*0030*/ 	.string	"-v  -suppress-debug-info  -lineinfo  -arch sm_80 "



//--------------------- .note.nv.cuinfo           --------------------------
	.section	.note.nv.cuinfo,"",@"SHT_NOTE"
	.sectionflags	@"SHF_NOTE_NV_CUINFO"
        /*0018*/ 	.short	0x0002
        /*001a*/ 	.short	0x0050
        /*001c*/ 	.short	0x0082
	.zero		2


//--------------------- .nv.info                  --------------------------
	.section	.nv.info,"",@"SHT_CUDA_INFO"
	.align	4


	//----- nvinfo : EIATTR_REGCOUNT
	.align		4
        /*0000*/ 	.byte	0x04, 0x2f
        /*0002*/ 	.short	(.L_2 - .L_1)
	.align		4
.L_1:
        /*0004*/ 	.word	index@(attn_fwd)
        /*0008*/ 	.word	0x000000ff


	//----- nvinfo : EIATTR_FRAME_SIZE
	.align		4
.L_2:
        /*000c*/ 	.byte	0x04, 0x11
        /*000e*/ 	.short	(.L_4 - .L_3)
	.align		4
.L_3:
        /*0010*/ 	.word	index@(attn_fwd)
        /*0014*/ 	.word	0x00000048


	//----- nvinfo : EIATTR_MIN_STACK_SIZE
	.align		4
.L_4:
        /*0018*/ 	.byte	0x04, 0x12
        /*001a*/ 	.short	(.L_6 - .L_5)
	.align		4
.L_5:
        /*001c*/ 	.word	index@(attn_fwd)
        /*0020*/ 	.word	0x00000048
.L_6:


//--------------------- .nv.info.attn_fwd         --------------------------
	.section	.nv.info.attn_fwd,"",@"SHT_CUDA_INFO"
	.sectionflags	@""
	.align	4


	//----- nvinfo : EIATTR_CUDA_API_VERSION
	.align		4
        /*0000*/ 	.byte	0x04, 0x37
        /*0002*/ 	.short	(.L_8 - .L_7)
.L_7:
        /*0004*/ 	.word	0x00000082


	//----- nvinfo : EIATTR_SW2861232_WAR
	.align		4
.L_8:
        /*0008*/ 	.byte	0x01, 0x35
	.zero		2


	//----- nvinfo : EIATTR_PARAM_CBANK
	.align		4
        /*000c*/ 	.byte	0x04, 0x0a
        /*000e*/ 	.short	(.L_10 - .L_9)
	.align		4
.L_9:
        /*0010*/ 	.word	index@(.nv.constant0.attn_fwd)
        /*0014*/ 	.short	0x0160
        /*0016*/ 	.short	0x0088


	//----- nvinfo : EIATTR_CBANK_PARAM_SIZE
	.align		4
.L_10:
        /*0018*/ 	.byte	0x03, 0x19
        /*001a*/ 	.short	0x0088


	//----- nvinfo : EIATTR_KPARAM_INFO
	.align		4
        /*001c*/ 	.byte	0x04, 0x17
        /*001e*/ 	.short	(.L_12 - .L_11)
.L_11:
        /*0020*/ 	.word	0x00000000
        /*0024*/ 	.short	0x0019
        /*0026*/ 	.short	0x0080
        /*0028*/ 	.byte	0x00, 0xf4, 0x21, 0x00


	//----- nvinfo : EIATTR_KPARAM_INFO
	.align		4
.L_12:
        /*002c*/ 	.byte	0x04, 0x17
        /*002e*/ 	.short	(.L_14 - .L_13)
.L_13:
        /*0030*/ 	.word	0x00000000
        /*0034*/ 	.short	0x0018
        /*0036*/ 	.short	0x0078
        /*0038*/ 	.byte	0x00, 0xf4, 0x21, 0x00


	//----- nvinfo : EIATTR_KPARAM_INFO
	.align		4
.L_14:
        /*003c*/ 	.byte	0x04, 0x17
        /*003e*/ 	.short	(.L_16 - .L_15)
.L_15:
        /*0040*/ 	.word	0x00000000
        /*0044*/ 	.short	0x0017
        /*0046*/ 	.short	0x0070
        /*0048*/ 	.byte	0x00, 0xf0, 0x11, 0x00


	//----- nvinfo : EIATTR_KPARAM_INFO
	.align		4
.L_16:
        /*004c*/ 	.byte	0x04, 0x17
        /*004e*/ 	.short	(.L_18 - .L_17)
.L_17:
        /*0050*/ 	.word	0x00000000
        /*0054*/ 	.short	0x0016
        /*0056*/ 	.short	0x006c
        /*0058*/ 	.byte	0x00, 0xf0, 0x11, 0x00


	//----- nvinfo : EIATTR_KPARAM_INFO
	.align		4
.L_18:
        /*005c*/ 	.byte	0x04, 0x17
        /*005e*/ 	.short	(.L_20 - .L_19)
.L_19:
        /*0060*/ 	.word	0x00000000
        /*0064*/ 	.short	0x0015
        /*0066*/ 	.short	0x0068
        /*0068*/ 	.byte	0x00, 0xf0, 0x11, 0x00


	//----- nvinfo : EIATTR_KPARAM_INFO
	.align		4
.L_20:
        /*006c*/ 	.byte	0x04, 0x17
        /*006e*/ 	.short	(.L_22 - .L_21)
.L_21:
        /*0070*/ 	.word	0x00000000
        /*0074*/ 	.short	0x0014
        /*0076*/ 	.short	0x0064
        /*0078*/ 	.byte	0x00, 0xf0, 0x11, 0x00


	//----- nvinfo : EIATTR_KPARAM_INFO
	.align		4
.L_22:
        /*007c*/ 	.byte	0x04, 0x17
        /*007e*/ 	.short	(.L_24 - .L_23)
.L_23:
        /*0080*/ 	.word	0x00000000
        /*0084*/ 	.short	0x0013
        /*0086*/ 	.short	0x0060
        /*0088*/ 	.byte	0x00, 0xf0, 0x11, 0x00


	//----- nvinfo : EIATTR_KPARAM_INFO
	.align		4
.L_24:
        /*008c*/ 	.byte	0x04, 0x17
        /*008e*/ 	.short	(.L_26 - .L_25)
.L_25:
        /*0090*/ 	.word	0x00000000
        /*0094*/ 	.short	0x0012
        /*0096*/ 	.short	0x005c
        /*0098*/ 	.byte	0x00, 0xf0, 0x11, 0x00


	//----- nvinfo : EIATTR_KPARAM_INFO
	.align		4
.L_26:
        /*009c*/ 	.byte	0x04, 0x17
        /*009e*/ 	.short	(.L_28 - .L_27)
.L_27:
        /*00a0*/ 	.word	0x00000000
        /*00a4*/ 	.short	0x0011
        /*00a6*/ 	.short	0x0058
        /*00a8*/ 	.byte	0x00, 0xf0, 0x11, 0x00


	//----- nvinfo : EIATTR_KPARAM_INFO
	.align		4
.L_28:
        /*00ac*/ 	.byte	0x04, 0x17
        /*00ae*/ 	.short	(.L_30 - .L_29)
.L_29:
        /*00b0*/ 	.word	0x00000000
        /*00b4*/ 	.short	0x0010
        /*00b6*/ 	.short	0x0054
        /*00b8*/ 	.byte	0x00, 0xf0, 0x11, 0x00


	//----- nvinfo : EIATTR_KPARAM_INFO
	.align		4
.L_30:
        /*00bc*/ 	.byte	0x04, 0x17
        /*00be*/ 	.short	(.L_32 - .L_31)
.L_31:
        /*00c0*/ 	.word	0x00000000
        /*00c4*/ 	.short	0x000f
        /*00c6*/ 	.short	0x0050
        /*00c8*/ 	.byte	0x00, 0xf0, 0x11, 0x00


	//----- nvinfo : EIATTR_KPARAM_INFO
	.align		4
.L_32:
        /*00cc*/ 	.byte	0x04, 0x17
        /*00ce*/ 	.short	(.L_34 - .L_33)
.L_33:
        /*00d0*/ 	.word	0x00000000
        /*00d4*/ 	.short	0x000e
        /*00d6*/ 	.short	0x004c
        /*00d8*/ 	.byte	0x00, 0xf0, 0x11, 0x00


	//----- nvinfo : EIATTR_KPARAM_INFO
	.align		4
.L_34:
        /*00dc*/ 	.byte	0x04, 0x17
        /*00de*/ 	.short	(.L_36 - .L_35)
.L_35:
        /*00e0*/ 	.word	0x00000000
        /*00e4*/ 	.short	0x000d
        /*00e6*/ 	.short	0x0048
        /*00e8*/ 	.byte	0x00, 0xf0, 0x11, 0x00


	//----- nvinfo : EIATTR_KPARAM_INFO
	.align		4
.L_36:
        /*00ec*/ 	.byte	0x04, 0x17
        /*00ee*/ 	.short	(.L_38 - .L_37)
.L_37:
        /*00f0*/ 	.word	0x00000000
        /*00f4*/ 	.short	0x000c
        /*00f6*/ 	.short	0x0044
        /*00f8*/ 	.byte	0x00, 0xf0, 0x11, 0x00


	//----- nvinfo : EIATTR_KPARAM_INFO
	.align		4
.L_38:
        /*00fc*/ 	.byte	0x04, 0x17
        /*00fe*/ 	.short	(.L_40 - .L_39)
.L_39:
        /*0100*/ 	.word	0x00000000
        /*0104*/ 	.short	0x000b
        /*0106*/ 	.short	0x0040
        /*0108*/ 	.byte	0x00, 0xf0, 0x11, 0x00


	//----- nvinfo : EIATTR_KPARAM_INFO
	.align		4
.L_40:
        /*010c*/ 	.byte	0x04, 0x17
        /*010e*/ 	.short	(.L_42 - .L_41)
.L_41:
        /*0110*/ 	.word	0x00000000
        /*0114*/ 	.short	0x000a
        /*0116*/ 	.short	0x003c
        /*0118*/ 	.byte	0x00, 0xf0, 0x11, 0x00


	//----- nvinfo : EIATTR_KPARAM_INFO
	.align		4
.L_42:
        /*011c*/ 	.byte	0x04, 0x17
        /*011e*/ 	.short	(.L_44 - .L_43)
.L_43:
        /*0120*/ 	.word	0x00000000
        /*0124*/ 	.short	0x0009
        /*0126*/ 	.short	0x0038
        /*0128*/ 	.byte	0x00, 0xf0, 0x11, 0x00


	//----- nvinfo : EIATTR_KPARAM_INFO
	.align		4
.L_44:
        /*012c*/ 	.byte	0x04, 0x17
        /*012e*/ 	.short	(.L_46 - .L_45)
.L_45:
        /*0130*/ 	.word	0x00000000
        /*0134*/ 	.short	0x0008
        /*0136*/ 	.short	0x0034
        /*0138*/ 	.byte	0x00, 0xf0, 0x11, 0x00


	//----- nvinfo : EIATTR_KPARAM_INFO
	.align		4
.L_46:
        /*013c*/ 	.byte	0x04, 0x17
        /*013e*/ 	.short	(.L_48 - .L_47)
.L_47:
        /*0140*/ 	.word	0x00000000
        /*0144*/ 	.short	0x0007
        /*0146*/ 	.short	0x0030
        /*0148*/ 	.byte	0x00, 0xf0, 0x11, 0x00


	//----- nvinfo : EIATTR_KPARAM_INFO
	.align		4
.L_48:
        /*014c*/ 	.byte	0x04, 0x17
        /*014e*/ 	.short	(.L_50 - .L_49)
.L_49:
        /*0150*/ 	.word	0x00000000
        /*0154*/ 	.short	0x0006
        /*0156*/ 	.short	0x002c
        /*0158*/ 	.byte	0x00, 0xf0, 0x11, 0x00


	//----- nvinfo : EIATTR_KPARAM_INFO
	.align		4
.L_50:
        /*015c*/ 	.byte	0x04, 0x17
        /*015e*/ 	.short	(.L_52 - .L_51)
.L_51:
        /*0160*/ 	.word	0x00000000
        /*0164*/ 	.short	0x0005
        /*0166*/ 	.short	0x0028
        /*0168*/ 	.byte	0x00, 0xf0, 0x11, 0x00


	//----- nvinfo : EIATTR_KPARAM_INFO
	.align		4
.L_52:
        /*016c*/ 	.byte	0x04, 0x17
        /*016e*/ 	.short	(.L_54 - .L_53)
.L_53:
        /*0170*/ 	.word	0x00000000
        /*0174*/ 	.short	0x0004
        /*0176*/ 	.short	0x0020
        /*0178*/ 	.byte	0x00, 0xf4, 0x21, 0x00


	//----- nvinfo : EIATTR_KPARAM_INFO
	.align		4
.L_54:
        /*017c*/ 	.byte	0x04, 0x17
        /*017e*/ 	.short	(.L_56 - .L_55)
.L_55:
        /*0180*/ 	.word	0x00000000
        /*0184*/ 	.short	0x0003
        /*0186*/ 	.short	0x0018
        /*0188*/ 	.byte	0x00, 0xf4, 0x21, 0x00


	//----- nvinfo : EIATTR_KPARAM_INFO
	.align		4
.L_56:
        /*018c*/ 	.byte	0x04, 0x17
        /*018e*/ 	.short	(.L_58 - .L_57)
.L_57:
        /*0190*/ 	.word	0x00000000
        /*0194*/ 	.short	0x0002
        /*0196*/ 	.short	0x0010
        /*0198*/ 	.byte	0x00, 0xf4, 0x21, 0x00


	//----- nvinfo : EIATTR_KPARAM_INFO
	.align		4
.L_58:
        /*019c*/ 	.byte	0x04, 0x17
        /*019e*/ 	.short	(.L_60 - .L_59)
.L_59:
        /*01a0*/ 	.word	0x00000000
        /*01a4*/ 	.short	0x0001
        /*01a6*/ 	.short	0x0008
        /*01a8*/ 	.byte	0x00, 0xf4, 0x21, 0x00


	//----- nvinfo : EIATTR_KPARAM_INFO
	.align		4
.L_60:
        /*01ac*/ 	.byte	0x04, 0x17
        /*01ae*/ 	.short	(.L_62 - .L_61)
.L_61:
        /*01b0*/ 	.word	0x00000000
        /*01b4*/ 	.short	0x0000
        /*01b6*/ 	.short	0x0000
        /*01b8*/ 	.byte	0x00, 0xf4, 0x21, 0x00


	//----- nvinfo : EIATTR_MAXREG_COUNT
	.align		4
.L_62:
        /*01bc*/ 	.byte	0x03, 0x1b
        /*01be*/ 	.short	0x00ff


	//----- nvinfo : EIATTR_NUM_BARRIERS
	.align		4
        /*01c0*/ 	.byte	0x02, 0x4c
        /*01c2*/ 	.byte	0x01
	.zero		1


	//----- nvinfo : EIATTR_ANNOTATIONS
	.align		4
        /*01c4*/ 	.byte	0x04, 0x55
        /*01c6*/ 	.short	(.L_64 - .L_63)


	//   ....[0]....
.L_63:
        /*01c8*/ 	.word	0x00000001
        /*01cc*/ 	.byte	0xf0, 0x18, 0x00, 0x00, 0x01, 0x00, 0x00, 0x00, 0x30, 0x19, 0x00, 0x00, 0x01, 0x00, 0x00, 0x00
        /*01dc*/ 	.byte	0xb0, 0x19, 0x00, 0x00, 0x01, 0x00, 0x00, 0x00, 0xe0, 0x19, 0x00, 0x00, 0x01, 0x00, 0x00, 0x00
        /*01ec*/ 	.byte	0x20, 0x1a, 0x00, 0x00, 0x01, 0x00, 0x00, 0x00, 0xc0, 0x1a, 0x00, 0x00, 0x01, 0x00, 0x00, 0x00
        /*01fc*/ 	.byte	0xf0, 0x1a, 0x00, 0x00, 0x01, 0x00, 0x00, 0x00, 0xc0, 0x1b, 0x00, 0x00, 0x01, 0x00, 0x00, 0x00
        /*020c*/ 	.byte	0xf0, 0x1b, 0x00, 0x00, 0x01, 0x00, 0x00, 0x00, 0xa0, 0x22, 0x00, 0x00, 0x01, 0x00, 0x00, 0x00
        /*021c*/ 	.byte	0xb0, 0x22, 0x00, 0x00, 0x01, 0x00, 0x00, 0x00, 0xc0, 0x22, 0x00, 0x00, 0x01, 0x00, 0x00, 0x00
        /*022c*/ 	.byte	0xd0, 0x22, 0x00, 0x00, 0x01, 0x00, 0x00, 0x00, 0xe0, 0x22, 0x00, 0x00, 0x01, 0x00, 0x00, 0x00
        /*023c*/ 	.byte	0xf0, 0x22, 0x00, 0x00, 0x01, 0x00, 0x00, 0x00, 0x00, 0x23, 0x00, 0x00, 0x01, 0x00, 0x00, 0x00
        /*024c*/ 	.byte	0x10, 0x23, 0x00, 0x00, 0x01, 0x00, 0x00, 0x00, 0x20, 0x23, 0x00, 0x00


	//----- nvinfo : EIATTR_MERCURY_ISA_VERSION
	.align		4
.L_64:
        /*0258*/ 	.byte	0x03, 0x5f
        /*025a*/ 	.short	0x0000


	//----- nvinfo : EIATTR_COOP_GROUP_MASK_REGIDS
	.align		4
        /*025c*/ 	.byte	0x04, 0x29
        /*025e*/ 	.short	(.L_66 - .L_65)


	//   ....[0]....
.L_65:
        /*0260*/ 	.word	0xffffffff


	//   ....[1]....
        /*0264*/ 	.word	0xffffffff


	//   ....[2]....
        /*0268*/ 	.word	0xffffffff


	//   ....[3]....
        /*026c*/ 	.word	0xffffffff


	//   ....[4]....
        /*0270*/ 	.word	0xffffffff


	//   ....[5]....
        /*0274*/ 	.word	0xffffffff


	//   ....[6]....
        /*0278*/ 	.word	0xffffffff


	//   ....[7]....
        /*027c*/ 	.word	0xffffffff


	//   ....[8]....
        /*0280*/ 	.word	0xffffffff


	//   ....[9]....
        /*0284*/ 	.word	0xffffffff


	//   ....[10]....
        /*0288*/ 	.word	0xffffffff


	//   ....[11]....
        /*028c*/ 	.word	0xffffffff


	//   ....[12]....
        /*0290*/ 	.word	0xffffffff


	//   ....[13]....
        /*0294*/ 	.word	0xffffffff


	//   ....[14]....
        /*0298*/ 	.word	0xffffffff


	//   ....[15]....
        /*029c*/ 	.word	0xffffffff


	//   ....[16]....
        /*02a0*/ 	.word	0xffffffff


	//   ....[17]....
        /*02a4*/ 	.word	0xffffffff


	//   ....[18]....
        /*02a8*/ 	.word	0xffffffff


	//   ....[19]....
        /*02ac*/ 	.word	0xffffffff


	//   ....[20]....
        /*02b0*/ 	.word	0xffffffff


	//   ....[21]....
        /*02b4*/ 	.word	0xffffffff


	//   ....[22]....
        /*02b8*/ 	.word	0xffffffff


	//   ....[23]....
        /*02bc*/ 	.word	0xffffffff


	//   ....[24]....
        /*02c0*/ 	.word	0xffffffff


	//   ....[25]....
        /*02c4*/ 	.word	0xffffffff


	//   ....[26]....
        /*02c8*/ 	.word	0xffffffff


	//   ....[27]....
        /*02cc*/ 	.word	0xffffffff


	//   ....[28]....
        /*02d0*/ 	.word	0xffffffff


	//   ....[29]....
        /*02d4*/ 	.word	0xffffffff


	//   ....[30]....
        /*02d8*/ 	.word	0xffffffff


	//   ....[31]....
        /*02dc*/ 	.word	0xffffffff


	//   ....[32]....
        /*02e0*/ 	.word	0xffffffff


	//   ....[33]....
        /*02e4*/ 	.word	0xffffffff


	//   ....[34]....
        /*02e8*/ 	.word	0xffffffff


	//   ....[35]....
        /*02ec*/ 	.word	0xffffffff


	//   ....[36]....
        /*02f0*/ 	.word	0xffffffff


	//   ....[37]....
        /*02f4*/ 	.word	0xffffffff


	//   ....[38]....
        /*02f8*/ 	.word	0xffffffff


	//   ....[39]....
        /*02fc*/ 	.word	0xffffffff


	//   ....[40]....
        /*0300*/ 	.word	0xffffffff


	//   ....[41]....
        /*0304*/ 	.word	0xffffffff


	//   ....[42]....
        /*0308*/ 	.word	0xffffffff


	//   ....[43]....
        /*030c*/ 	.word	0xffffffff


	//----- nvinfo : EIATTR_COOP_GROUP_INSTR_OFFSETS
	.align		4
.L_66:
        /*0310*/ 	.byte	0x04, 0x28
        /*0312*/ 	.short	(.L_68 - .L_67)


	//   ....[0]....
.L_67:
        /*0314*/ 	.word	0x000032c0


	//   ....[1]....
        /*0318*/ 	.word	0x000032f0


	//   ....[2]....
        /*031c*/ 	.word	0x00003320


	//   ....[3]....
        /*0320*/ 	.word	0x00003330


	//   ....[4]....
        /*0324*/ 	.word	0x00003340


	//   ....[5]....
        /*0328*/ 	.word	0x00003350


	//   ....[6]....
        /*032c*/ 	.word	0x00003360


	//   ....[7]....
        /*0330*/ 	.word	0x00003370


	//   ....[8]....
        /*0334*/ 	.word	0x000033e0


	//   ....[9]....
        /*0338*/ 	.word	0x00003400


	//   ....[10]....
        /*033c*/ 	.word	0x00003420


	//   ....[11]....
        /*0340*/ 	.word	0x00003430


	//   ....[12]....
        /*0344*/ 	.word	0x00003440


	//   ....[13]....
        /*0348*/ 	.word	0x00003450


	//   ....[14]....
        /*034c*/ 	.word	0x00003460


	//   ....[15]....
        /*0350*/ 	.word	0x00003470


	//   ....[16]....
        /*0354*/ 	.word	0x000035e0


	//   ....[17]....
        /*0358*/ 	.word	0x000035f0


	//   ....[18]....
        /*035c*/ 	.word	0x00003620


	//   ....[19]....
        /*0360*/ 	.word	0x00003630


	//   ....[20]....
        /*0364*/ 	.word	0x00003660


	//   ....[21]....
        /*0368*/ 	.word	0x00003670


	//   ....[22]....
        /*036c*/ 	.word	0x00003b20


	//   ....[23]....
        /*0370*/ 	.word	0x00003b50


	//   ....[24]....
        /*0374*/ 	.word	0x00003b80


	//   ....[25]....
        /*0378*/ 	.word	0x00003b90


	//   ....[26]....
        /*037c*/ 	.word	0x00003ba0


	//   ....[27]....
        /*0380*/ 	.word	0x00003bb0


	//   ....[28]....
        /*0384*/ 	.word	0x00003bc0


	//   ....[29]....
        /*0388*/ 	.word	0x00003bd0


	//   ....[30]....
        /*038c*/ 	.word	0x00003c40


	//   ....[31]....
        /*0390*/ 	.word	0x00003c60


	//   ....[32]....
        /*0394*/ 	.word	0x00003c80


	//   ....[33]....
        /*0398*/ 	.word	0x00003c90


	//   ....[34]....
        /*039c*/ 	.word	0x00003ca0


	//   ....[35]....
        /*03a0*/ 	.word	0x00003cb0


	//   ....[36]....
        /*03a4*/ 	.word	0x00003cc0


	//   ....[37]....
        /*03a8*/ 	.word	0x00003cd0


	//   ....[38]....
        /*03ac*/ 	.word	0x00003e20


	//   ....[39]....
        /*03b0*/ 	.word	0x00003e30


	//   ....[40]....
        /*03b4*/ 	.word	0x00003e60


	//   ....[41]....
        /*03b8*/ 	.word	0x00003e70


	//   ....[42]....
        /*03bc*/ 	.word	0x00003ea0


	//   ....[43]....
        /*03c0*/ 	.word	0x00003eb0


	//----- nvinfo : EIATTR_EXIT_INSTR_OFFSETS
	.align		4
.L_68:
        /*03c4*/ 	.byte	0x04, 0x1c
        /*03c6*/ 	.short	(.L_70 - .L_69)


	//   ....[0]....
.L_69:
        /*03c8*/ 	.word	0x00007860


	//   ....[1]....
        /*03cc*/ 	.word	0x00007900


	//----- nvinfo : EIATTR_REQNTID
	.align		4
.L_70:
        /*03d0*/ 	.byte	0x04, 0x10
        /*03d2*/ 	.short	(.L_72 - .L_71)
.L_71:
        /*03d4*/ 	.word	0x00000100
        /*03d8*/ 	.word	0x00000001
        /*03dc*/ 	.word	0x00000001
.L_72:


//--------------------- .nv.callgraph             --------------------------
	.section	.nv.callgraph,"",@"SHT_CUDA_CALLGRAPH"
	.align	4
	.sectionentsize	8
	.align		4
        /*0000*/ 	.word	0x00000000
	.align		4
        /*0004*/ 	.word	0xffffffff
	.align		4
        /*0008*/ 	.word	0x00000000
	.align		4
        /*000c*/ 	.word	0xfffffffe
	.align		4
        /*0010*/ 	.word	0x00000000
	.align		4
        /*0014*/ 	.word	0xfffffffd
	.align		4
        /*0018*/ 	.word	0x00000000
	.align		4
        /*001c*/ 	.word	0xfffffffc


//--------------------- .nv.rel.action            --------------------------
	.section	.nv.rel.action,"",@"SHT_CUDA_RELOCINFO"
	.align	8
	.sectionentsize	8
        /*0000*/ 	.byte	0x73, 0x00, 0x00, 0x00, 0x00, 0x00, 0x00, 0x00, 0x00, 0x00, 0x00, 0x11, 0x25, 0x00, 0x05, 0x36


//--------------------- .nv.constant4             --------------------------
	.section	.nv.constant4,"a",@progbits
	.align	8
	.align		8
.nv.constant4:
        /*0000*/ 	.dword	_$_str


//--------------------- .nv.constant0.attn_fwd    --------------------------
	.section	.nv.constant0.attn_fwd,"a",@progbits
	.sectionflags	@""
	.align	4
.nv.constant0.attn_fwd:
	.zero		488


//--------------------- .text.attn_fwd            --------------------------
	.section	.text.attn_fwd,"ax",@progbits
	.sectioninfo	@"SHI_REGISTERS=255"
	.align	128
        .global         attn_fwd
        .type           attn_fwd,@function
        .size           attn_fwd,(.L_x_3 - attn_fwd)
        .other          attn_fwd,@"STO_CUDA_ENTRY STV_DEFAULT"
attn_fwd:
.text.attn_fwd:
[----:B------:R-:W-:Y:S02]  /*0000*/  IMAD.MOV.U32 R1, RZ, RZ, c[0x0][0x28] ;  /* 0x00000a00ff017624 */ /* 0x000fe400078e00ff */
[----:B------:R-:W0:Y:S01]  /*0010*/  S2R R32, SR_CTAID.X ;  /* 0x0000000000207919 */ /* 0x000e220000002500 */
[----:B------:R-:W-:Y:S01]  /*0020*/  MOV R53, c[0x0][0x198] ;  /* 0x0000660000357a02 */ /* 0x000fe20000000f00 */
[----:B------:R-:W-:Y:S01]  /*0030*/  ULDC.64 UR6, c[0x0][0x118] ;  /* 0x0000460000067ab9 */ /* 0x000fe20000000a00 */
[----:B------:R-:W-:Y:S01]  /*0040*/  IADD3 R1, R1, -0x48, RZ ;  /* 0xffffffb801017810 */ /* 0x000fe20007ffe0ff */
[----:B------:R-:W1:Y:S04]  /*0050*/  S2R R67, SR_TID.X ;  /* 0x0000000000437919 */ /* 0x000e680000002100 */
[----:B------:R-:W2:Y:S01]  /*0060*/  S2R R64, SR_CTAID.Y ;  /* 0x0000000000407919 */ /* 0x000ea20000002600 */
[----:B0-----:R-:W-:Y:S01]  /*0070*/  IMAD.SHL.U32 R32, R32, 0x40, RZ ;  /* 0x0000004020207824 */ /* 0x001fe200078e00ff */
[----:B-1----:R-:W-:-:S04]  /*0080*/  SHF.R.U32.HI R16, RZ, 0x6, R67 ;  /* 0x00000006ff107819 */ /* 0x002fc80000011643 */
[----:B------:R-:W-:Y:S02]  /*0090*/  LOP3.LUT R2, R32, 0x3f, R67, 0xf8, !PT ;  /* 0x0000003f20027812 */ /* 0x000fe400078ef843 */
[----:B------:R-:W-:Y:S01]  /*00a0*/  SGXT.U32 R16, R16, 0x2 ;  /* 0x000000021010781a */ /* 0x000fe20000000000 */
[----:B--2---:R-:W-:Y:S02]  /*00b0*/  IMAD R0, R64, c[0x0][0x190], RZ ;  /* 0x0000640040007a24 */ /* 0x004fe400078e02ff */
[----:B------:R-:W-:Y:S02]  /*00c0*/  IMAD R3, R2, c[0x0][0x194], RZ ;  /* 0x0000650002037a24 */ /* 0x000fe400078e02ff */
[----:B------:R-:W-:Y:S02]  /*00d0*/  IMAD R4, R16, c[0x0][0x198], RZ ;  /* 0x0000660010047a24 */ /* 0x000fe400078e02ff */
[C---:B------:R-:W-:Y:S02]  /*00e0*/  IMAD.SHL.U32 R2, R0.reuse, 0x2, RZ ;  /* 0x0000000200027824 */ /* 0x040fe400078e00ff */
[----:B------:R-:W-:Y:S01]  /*00f0*/  IMAD.SHL.U32 R5, R3, 0x2, RZ ;  /* 0x0000000203057824 */ /* 0x000fe200078e00ff */
[----:B------:R-:W-:Y:S01]  /*0100*/  LEA R8, R53, R4, 0x2 ;  /* 0x0000000435087211 */ /* 0x000fe200078e10ff */
[----:B------:R-:W-:-:S03]  /*0110*/  IMAD.HI R0, R0, 0x2, RZ ;  /* 0x0000000200007827 */ /* 0x000fc600078e02ff */
[----:B------:R-:W-:Y:S01]  /*0120*/  IADD3 R49, P0, P1, R5, c[0x0][0x160], R2 ;  /* 0x0000580005317a10 */ /* 0x000fe2000791e002 */
[----:B------:R-:W-:-:S04]  /*0130*/  IMAD.HI R3, R3, 0x2, RZ ;  /* 0x0000000203037827 */ /* 0x000fc800078e02ff */
[----:B------:R-:W-:Y:S01]  /*0140*/  IMAD R5, R53, 0x4, R8 ;  /* 0x0000000435057824 */ /* 0x000fe200078e0208 */
[----:B------:R-:W-:Y:S02]  /*0150*/  IADD3.X R51, R3, c[0x0][0x164], R0, P0, P1 ;  /* 0x0000590003337a10 */ /* 0x000fe400007e2400 */
[CC--:B------:R-:W-:Y:S01]  /*0160*/  LEA R2, P0, R4.reuse, R49.reuse, 0x1 ;  /* 0x0000003104027211 */ /* 0x0c0fe200078008ff */
[----:B------:R-:W-:Y:S01]  /*0170*/  IMAD R0, R53, 0x4, R5 ;  /* 0x0000000435007824 */ /* 0x000fe200078e0205 */
[C---:B------:R-:W-:Y:S02]  /*0180*/  LEA R6, P1, R5.reuse, R49, 0x1 ;  /* 0x0000003105067211 */ /* 0x040fe400078208ff */
[----:B------:R-:W-:Y:S02]  /*0190*/  LEA.HI.X.SX32 R3, R4, R51, 0x1, P0 ;  /* 0x0000003304037211 */ /* 0x000fe400000f0eff */
[C---:B------:R-:W-:Y:S02]  /*01a0*/  LEA R4, P0, R8.reuse, R49, 0x1 ;  /* 0x0000003108047211 */ /* 0x040fe400078008ff */
[-C--:B------:R-:W-:Y:S01]  /*01b0*/  LEA.HI.X.SX32 R7, R5, R51.reuse, 0x1, P1 ;  /* 0x0000003305077211 */ /* 0x080fe200008f0eff */
[----:B------:R0:W2:Y:S01]  /*01c0*/  LDG.E.U16 R21, [R2.64] ;  /* 0x0000000602157981 */ /* 0x0000a2000c1e1500 */
[----:B------:R-:W-:-:S02]  /*01d0*/  LEA.HI.X.SX32 R5, R8, R51, 0x1, P0 ;  /* 0x0000003308057211 */ /* 0x000fc400000f0eff */
[C---:B------:R-:W-:Y:S01]  /*01e0*/  LEA R8, P0, R0.reuse, R49, 0x1 ;  /* 0x0000003100087211 */ /* 0x040fe200078008ff */
[----:B------:R1:W3:Y:S01]  /*01f0*/  LDG.E.U16 R23, [R6.64] ;  /* 0x0000000606177981 */ /* 0x0002e2000c1e1500 */
[C---:B------:R-:W-:Y:S02]  /*0200*/  LEA R11, R53.reuse, R0, 0x2 ;  /* 0x00000000350b7211 */ /* 0x040fe400078e10ff */
[----:B------:R-:W-:Y:S01]  /*0210*/  LEA.HI.X.SX32 R9, R0, R51, 0x1, P0 ;  /* 0x0000003300097211 */ /* 0x000fe200000f0eff */
[----:B------:R4:W5:Y:S02]  /*0220*/  LDG.E.U16 R22, [R4.64] ;  /* 0x0000000604167981 */ /* 0x000964000c1e1500 */
[----:B------:R-:W-:Y:S01]  /*0230*/  IMAD R0, R53, 0x4, R11 ;  /* 0x0000000435007824 */ /* 0x000fe200078e020b */
[----:B------:R-:W-:Y:S01]  /*0240*/  LEA R10, P0, R11, R49, 0x1 ;  /* 0x000000310b0a7211 */ /* 0x000fe200078008ff */
[----:B------:R1:W5:Y:S02]  /*0250*/  LDG.E.U16 R24, [R8.64] ;  /* 0x0000000608187981 */ /* 0x000364000c1e1500 */
[----:B------:R-:W-:Y:S01]  /*0260*/  IMAD R13, R53, 0x4, R0 ;  /* 0x00000004350d7824 */ /* 0x000fe200078e0200 */
[----:B------:R-:W-:-:S02]  /*0270*/  LEA.HI.X.SX32 R11, R11, R51, 0x1, P0 ;  /* 0x000000330b0b7211 */ /* 0x000fc400000f0eff */
[C---:B0-----:R-:W-:Y:S02]  /*0280*/  LEA R2, P0, R0.reuse, R49, 0x1 ;  /* 0x0000003100027211 */ /* 0x041fe400078008ff */
[C---:B------:R-:W-:Y:S01]  /*0290*/  LEA R14, R53.reuse, R13, 0x2 ;  /* 0x0000000d350e7211 */ /* 0x040fe200078e10ff */
[----:B------:R0:W5:Y:S01]  /*02a0*/  LDG.E.U16 R25, [R10.64] ;  /* 0x000000060a197981 */ /* 0x000162000c1e1500 */
[----:B------:R-:W-:Y:S02]  /*02b0*/  LEA.HI.X.SX32 R3, R0, R51, 0x1, P0 ;  /* 0x0000003300037211 */ /* 0x000fe400000f0eff */
[CC--:B-1----:R-:W-:Y:S01]  /*02c0*/  LEA R6, P0, R14.reuse, R49.reuse, 0x1 ;  /* 0x000000310e067211 */ /* 0x0c2fe200078008ff */
[----:B------:R-:W-:Y:S01]  /*02d0*/  IMAD R0, R53, 0x4, R14 ;  /* 0x0000000435007824 */ /* 0x000fe200078e020e */
[----:B------:R-:W-:Y:S01]  /*02e0*/  LEA R12, P1, R13, R49, 0x1 ;  /* 0x000000310d0c7211 */ /* 0x000fe200078208ff */
[----:B------:R1:W5:Y:S01]  /*02f0*/  LDG.E.U16 R26, [R2.64] ;  /* 0x00000006021a7981 */ /* 0x000362000c1e1500 */
[----:B------:R-:W-:Y:S01]  /*0300*/  LEA.HI.X.SX32 R7, R14, R51, 0x1, P0 ;  /* 0x000000330e077211 */ /* 0x000fe200000f0eff */
[----:B------:R-:W-:Y:S01]  /*0310*/  IMAD R9, R53, 0x4, R0 ;  /* 0x0000000435097824 */ /* 0x000fe200078e0200 */
[----:B----4-:R-:W-:-:S02]  /*0320*/  LEA R4, P0, R0, R49, 0x1 ;  /* 0x0000003100047211 */ /* 0x010fc400078008ff */
[-C--:B------:R-:W-:Y:S01]  /*0330*/  LEA.HI.X.SX32 R13, R13, R51.reuse, 0x1, P1 ;  /* 0x000000330d0d7211 */ /* 0x080fe200008f0eff */
[----:B------:R4:W5:Y:S01]  /*0340*/  LDG.E.U16 R28, [R6.64] ;  /* 0x00000006061c7981 */ /* 0x000962000c1e1500 */
[----:B------:R-:W-:Y:S02]  /*0350*/  LEA.HI.X.SX32 R5, R0, R51, 0x1, P0 ;  /* 0x0000003300057211 */ /* 0x000fe400000f0eff */
[----:B------:R-:W-:Y:S01]  /*0360*/  LEA R0, R53, R9, 0x2 ;  /* 0x0000000935007211 */ /* 0x000fe200078e10ff */
[----:B------:R4:W5:Y:S01]  /*0370*/  LDG.E.U16 R27, [R12.64] ;  /* 0x000000060c1b7981 */ /* 0x000962000c1e1500 */
[-C--:B------:R-:W-:Y:S02]  /*0380*/  LEA R8, P0, R9, R49.reuse, 0x1 ;  /* 0x0000003109087211 */ /* 0x080fe400078008ff */
[C---:B0-----:R-:W-:Y:S01]  /*0390*/  LEA R10, P1, R0.reuse, R49, 0x1 ;  /* 0x00000031000a7211 */ /* 0x041fe200078208ff */
[----:B------:R-:W-:Y:S01]  /*03a0*/  IMAD R14, R53, 0x4, R0 ;  /* 0x00000004350e7824 */ /* 0x000fe200078e0200 */
[-C--:B------:R-:W-:Y:S01]  /*03b0*/  LEA.HI.X.SX32 R9, R9, R51.reuse, 0x1, P0 ;  /* 0x0000003309097211 */ /* 0x080fe200000f0eff */
[----:B------:R0:W5:Y:S01]  /*03c0*/  LDG.E.U16 R29, [R4.64] ;  /* 0x00000006041d7981 */ /* 0x000162000c1e1500 */
[----:B------:R-:W-:Y:S01]  /*03d0*/  LEA.HI.X.SX32 R11, R0, R51, 0x1, P1 ;  /* 0x00000033000b7211 */ /* 0x000fe200008f0eff */
[----:B------:R-:W-:Y:S01]  /*03e0*/  IMAD R0, R53, 0x4, R14 ;  /* 0x0000000435007824 */ /* 0x000fe200078e020e */
[C---:B-1----:R-:W-:Y:S01]  /*03f0*/  LEA R2, P0, R14.reuse, R49, 0x1 ;  /* 0x000000310e027211 */ /* 0x042fe200078008ff */
[----:B------:R1:W5:Y:S03]  /*0400*/  LDG.E.U16 R30, [R8.64] ;  /* 0x00000006081e7981 */ /* 0x000366000c1e1500 */
[----:B------:R-:W-:Y:S01]  /*0410*/  LEA.HI.X.SX32 R3, R14, R51, 0x1, P0 ;  /* 0x000000330e037211 */ /* 0x000fe200000f0eff */
[----:B------:R1:W5:Y:S01]  /*0420*/  LDG.E.U16 R31, [R10.64] ;  /* 0x000000060a1f7981 */ /* 0x000362000c1e1500 */
[----:B----4-:R-:W-:-:S02]  /*0430*/  LEA R6, P0, R0, R49, 0x1 ;  /* 0x0000003100067211 */ /* 0x010fc400078008ff */
[----:B------:R-:W-:Y:S01]  /*0440*/  LEA R13, R53, R0, 0x2 ;  /* 0x00000000350d7211 */ /* 0x000fe200078e10ff */
[----:B------:R4:W5:Y:S01]  /*0450*/  LDG.E.U16 R34, [R2.64] ;  /* 0x0000000602227981 */ /* 0x000962000c1e1500 */
[----:B------:R-:W-:-:S03]  /*0460*/  LEA.HI.X.SX32 R7, R0, R51, 0x1, P0 ;  /* 0x0000003300077211 */ /* 0x000fc600000f0eff */
[----:B------:R-:W-:Y:S01]  /*0470*/  IMAD R0, R53, 0x4, R13 ;  /* 0x0000000435007824 */ /* 0x000fe200078e020d */
[-C--:B0-----:R-:W-:Y:S01]  /*0480*/  LEA R4, P0, R13, R49.reuse, 0x1 ;  /* 0x000000310d047211 */ /* 0x081fe200078008ff */
[----:B------:R0:W5:Y:S02]  /*0490*/  LDG.E.U16 R33, [R6.64] ;  /* 0x0000000606217981 */ /* 0x000164000c1e1500 */
[----:B------:R-:W-:Y:S01]  /*04a0*/  IMAD R14, R53, 0x4, R0 ;  /* 0x00000004350e7824 */ /* 0x000fe200078e0200 */
[C---:B------:R-:W-:Y:S02]  /*04b0*/  LEA R12, P1, R0.reuse, R49, 0x1 ;  /* 0x00000031000c7211 */ /* 0x040fe400078208ff */
[-C--:B------:R-:W-:Y:S02]  /*04c0*/  LEA.HI.X.SX32 R5, R13, R51.reuse, 0x1, P0 ;  /* 0x000000330d057211 */ /* 0x080fe400000f0eff */
[----:B------:R-:W-:Y:S02]  /*04d0*/  LEA.HI.X.SX32 R13, R0, R51, 0x1, P1 ;  /* 0x00000033000d7211 */ /* 0x000fe400008f0eff */
[----:B------:R-:W-:Y:S01]  /*04e0*/  LEA R0, R53, R14, 0x2 ;  /* 0x0000000e35007211 */ /* 0x000fe200078e10ff */
[----:B------:R0:W5:Y:S01]  /*04f0*/  LDG.E.U16 R36, [R4.64] ;  /* 0x0000000604247981 */ /* 0x000162000c1e1500 */
[----:B-1----:R-:W-:-:S03]  /*0500*/  LEA R8, P0, R14, R49, 0x1 ;  /* 0x000000310e087211 */ /* 0x002fc600078008ff */
[C---:B------:R-:W-:Y:S01]  /*0510*/  IMAD R10, R53.reuse, 0x4, R0 ;  /* 0x00000004350a7824 */ /* 0x040fe200078e0200 */
[----:B------:R-:W-:Y:S01]  /*0520*/  LEA.HI.X.SX32 R9, R14, R51, 0x1, P0 ;  /* 0x000000330e097211 */ /* 0x000fe200000f0eff */
[----:B------:R1:W5:Y:S01]  /*0530*/  LDG.E.U16 R35, [R12.64] ;  /* 0x000000060c237981 */ /* 0x000362000c1e1500 */
[C---:B----4-:R-:W-:Y:S01]  /*0540*/  LEA R2, P0, R0.reuse, R49, 0x1 ;  /* 0x0000003100027211 */ /* 0x050fe200078008ff */
[C---:B------:R-:W-:Y:S02]  /*0550*/  IMAD R11, R53.reuse, 0x4, R10 ;  /* 0x00000004350b7824 */ /* 0x040fe400078e020a */
[----:B------:R4:W5:Y:S01]  /*0560*/  LDG.E.U16 R38, [R8.64] ;  /* 0x0000000608267981 */ /* 0x000962000c1e1500 */
[----:B------:R-:W-:Y:S02]  /*0570*/  LEA.HI.X.SX32 R3, R0, R51, 0x1, P0 ;  /* 0x0000003300037211 */ /* 0x000fe400000f0eff */
[C---:B------:R-:W-:Y:S02]  /*0580*/  LEA R0, R53.reuse, R11, 0x2 ;  /* 0x0000000b35007211 */ /* 0x040fe400078e10ff */
[-C--:B0-----:R-:W-:Y:S01]  /*0590*/  LEA R6, P0, R10, R49.reuse, 0x1 ;  /* 0x000000310a067211 */ /* 0x081fe200078008ff */
[----:B------:R0:W5:Y:S02]  /*05a0*/  LDG.E.U16 R37, [R2.64] ;  /* 0x0000000602257981 */ /* 0x000164000c1e1500 */
[----:B------:R-:W-:Y:S01]  /*05b0*/  IMAD R14, R53, 0x4, R0 ;  /* 0x00000004350e7824 */ /* 0x000fe200078e0200 */
[----:B------:R-:W-:-:S03]  /*05c0*/  LEA R4, P1, R11, R49, 0x1 ;  /* 0x000000310b047211 */ /* 0x000fc600078208ff */
[C---:B------:R-:W-:Y:S01]  /*05d0*/  IMAD R15, R53.reuse, 0x4, R14 ;  /* 0x00000004350f7824 */ /* 0x040fe200078e020e */
[----:B------:R-:W-:Y:S02]  /*05e0*/  LEA.HI.X.SX32 R7, R10, R51, 0x1, P0 ;  /* 0x000000330a077211 */ /* 0x000fe400000f0eff */
[C---:B------:R-:W-:Y:S02]  /*05f0*/  LEA R10, P0, R0.reuse, R49, 0x1 ;  /* 0x00000031000a7211 */ /* 0x040fe400078008ff */
[----:B-1----:R-:W-:Y:S01]  /*0600*/  LEA R13, R53, R15, 0x2 ;  /* 0x0000000f350d7211 */ /* 0x002fe200078e10ff */
[----:B------:R1:W5:Y:S01]  /*0610*/  LDG.E.U16 R40, [R6.64] ;  /* 0x0000000606287981 */ /* 0x000362000c1e1500 */
[-C--:B------:R-:W-:Y:S02]  /*0620*/  LEA.HI.X.SX32 R5, R11, R51.reuse, 0x1, P1 ;  /* 0x000000330b057211 */ /* 0x080fe400008f0eff */
[----:B------:R-:W-:Y:S01]  /*0630*/  LEA.HI.X.SX32 R11, R0, R51, 0x1, P0 ;  /* 0x00000033000b7211 */ /* 0x000fe200000f0eff */
[C---:B------:R-:W-:Y:S01]  /*0640*/  IMAD R0, R53.reuse, 0x4, R13 ;  /* 0x0000000435007824 */ /* 0x040fe200078e020d */
[C---:B----4-:R-:W-:Y:S01]  /*0650*/  LEA R8, P0, R14.reuse, R49, 0x1 ;  /* 0x000000310e087211 */ /* 0x050fe200078008ff */
[----:B------:R4:W5:Y:S03]  /*0660*/  LDG.E.U16 R39, [R4.64] ;  /* 0x0000000604277981 */ /* 0x000966000c1e1500 */
[----:B------:R-:W-:Y:S01]  /*0670*/  LEA.HI.X.SX32 R9, R14, R51, 0x1, P0 ;  /* 0x000000330e097211 */ /* 0x000fe200000f0eff */
[----:B------:R-:W-:Y:S01]  /*0680*/  IMAD R14, R53, 0x4, R0 ;  /* 0x00000004350e7824 */ /* 0x000fe200078e0200 */
[----:B0-----:R-:W-:Y:S01]  /*0690*/  LEA R2, P0, R15, R49, 0x1 ;  /* 0x000000310f027211 */ /* 0x001fe200078008ff */
[----:B------:R0:W5:Y:S03]  /*06a0*/  LDG.E.U16 R42, [R10.64] ;  /* 0x000000060a2a7981 */ /* 0x000166000c1e1500 */
[----:B------:R-:W-:Y:S01]  /*06b0*/  LEA R17, R53, R14, 0x2 ;  /* 0x0000000e35117211 */ /* 0x000fe200078e10ff */
[----:B------:R0:W5:Y:S01]  /*06c0*/  LDG.E.U16 R41, [R8.64] ;  /* 0x0000000608297981 */ /* 0x000162000c1e1500 */
[----:B------:R-:W-:-:S03]  /*06d0*/  LEA.HI.X.SX32 R3, R15, R51, 0x1, P0 ;  /* 0x000000330f037211 */ /* 0x000fc600000f0eff */
[C---:B------:R-:W-:Y:S01]  /*06e0*/  IMAD R15, R53.reuse, 0x4, R17 ;  /* 0x00000004350f7824 */ /* 0x040fe200078e0211 */
[C---:B-1----:R-:W-:Y:S01]  /*06f0*/  LEA R6, P0, R14.reuse, R49, 0x1 ;  /* 0x000000310e067211 */ /* 0x042fe200078008ff */
[----:B------:R1:W5:Y:S02]  /*0700*/  LDG.E.U16 R44, [R2.64] ;  /* 0x00000006022c7981 */ /* 0x000364000c1e1500 */
[----:B------:R-:W-:Y:S01]  /*0710*/  IMAD R18, R53, 0x4, R15 ;  /* 0x0000000435127824 */ /* 0x000fe200078e020f */
[----:B------:R-:W-:-:S04]  /*0720*/  LEA.HI.X.SX32 R7, R14, R51, 0x1, P0 ;  /* 0x000000330e077211 */ /* 0x000fc800000f0eff */
[----:B----4-:R-:W-:Y:S01]  /*0730*/  LEA R5, R53, R18, 0x2 ;  /* 0x0000001235057211 */ /* 0x010fe200078e10ff */
[----:B------:R4:W5:Y:S01]  /*0740*/  LDG.E.U16 R45, [R6.64] ;  /* 0x00000006062d7981 */ /* 0x000962000c1e1500 */
[-C--:B0-----:R-:W-:Y:S02]  /*0750*/  LEA R10, P0, R15, R49.reuse, 0x1 ;  /* 0x000000310f0a7211 */ /* 0x081fe400078008ff */
[----:B------:R-:W-:Y:S01]  /*0760*/  LEA R12, P1, R13, R49, 0x1 ;  /* 0x000000310d0c7211 */ /* 0x000fe200078208ff */
[----:B------:R-:W-:Y:S01]  /*0770*/  IMAD R19, R53, 0x4, R5 ;  /* 0x0000000435137824 */ /* 0x000fe200078e0205 */
[-C--:B------:R-:W-:Y:S02]  /*0780*/  LEA.HI.X.SX32 R11, R15, R51.reuse, 0x1, P0 ;  /* 0x000000330f0b7211 */ /* 0x080fe400000f0eff */
[----:B------:R-:W-:Y:S01]  /*0790*/  LEA.HI.X.SX32 R13, R13, R51, 0x1, P1 ;  /* 0x000000330d0d7211 */ /* 0x000fe200008f0eff */
[----:B------:R-:W-:Y:S01]  /*07a0*/  IMAD R15, R53, 0x4, R19 ;  /* 0x00000004350f7824 */ /* 0x000fe200078e0213 */
[-C--:B------:R-:W-:Y:S01]  /*07b0*/  LEA R8, P1, R5, R49.reuse, 0x1 ;  /* 0x0000003105087211 */ /* 0x080fe200078208ff */
[----:B------:R0:W5:Y:S03]  /*07c0*/  LDG.E.U16 R47, [R10.64] ;  /* 0x000000060a2f7981 */ /* 0x000166000c1e1500 */
[----:B------:R-:W-:Y:S01]  /*07d0*/  LEA R14, P2, R15, R49, 0x1 ;  /* 0x000000310f0e7211 */ /* 0x000fe200078408ff */
[----:B------:R0:W5:Y:S01]  /*07e0*/  LDG.E.U16 R43, [R12.64] ;  /* 0x000000060c2b7981 */ /* 0x000162000c1e1500 */
[----:B------:R-:W-:-:S02]  /*07f0*/  LEA.HI.X.SX32 R9, R5, R51, 0x1, P1 ;  /* 0x0000003305097211 */ /* 0x000fc400008f0eff */
[C---:B----4-:R-:W-:Y:S02]  /*0800*/  LEA R6, P1, R18.reuse, R49, 0x1 ;  /* 0x0000003112067211 */ /* 0x050fe400078208ff */
[----:B------:R-:W-:Y:S02]  /*0810*/  LEA R20, R53, R15, 0x2 ;  /* 0x0000000f35147211 */ /* 0x000fe400078e10ff */
[-C--:B------:R-:W-:Y:S01]  /*0820*/  LEA.HI.X.SX32 R15, R15, R51.reuse, 0x1, P2 ;  /* 0x000000330f0f7211 */ /* 0x080fe200010f0eff */
[----:B------:R4:W5:Y:S01]  /*0830*/  LDG.E.U16 R9, [R8.64] ;  /* 0x0000000608097981 */ /* 0x000962000c1e1500 */
[----:B------:R-:W-:Y:S02]  /*0840*/  LEA.HI.X.SX32 R7, R18, R51, 0x1, P1 ;  /* 0x0000003312077211 */ /* 0x000fe400008f0eff */
[-C--:B0-----:R-:W-:Y:S02]  /*0850*/  LEA R10, P1, R20, R49.reuse, 0x1 ;  /* 0x00000031140a7211 */ /* 0x081fe400078208ff */
[----:B------:R0:W5:Y:S01]  /*0860*/  LDG.E.U16 R15, [R14.64] ;  /* 0x000000060e0f7981 */ /* 0x000162000c1e1500 */
[----:B------:R-:W-:-:S02]  /*0870*/  LEA R4, P0, R0, R49, 0x1 ;  /* 0x0000003100047211 */ /* 0x000fc400078008ff */
[-C--:B------:R-:W-:Y:S02]  /*0880*/  LEA.HI.X.SX32 R11, R20, R51.reuse, 0x1, P1 ;  /* 0x00000033140b7211 */ /* 0x080fe400008f0eff */
[----:B------:R4:W5:Y:S01]  /*0890*/  LDG.E.U16 R20, [R6.64] ;  /* 0x0000000606147981 */ /* 0x000962000c1e1500 */
[----:B------:R-:W-:Y:S02]  /*08a0*/  LEA.HI.X.SX32 R5, R0, R51, 0x1, P0 ;  /* 0x0000003300057211 */ /* 0x000fe400000f0eff */
[C---:B-1----:R-:W-:Y:S01]  /*08b0*/  LEA R2, P0, R17.reuse, R49, 0x1 ;  /* 0x0000003111027211 */ /* 0x042fe200078008ff */
[----:B0-----:R0:W5:Y:S03]  /*08c0*/  LDG.E.U16 R14, [R10.64] ;  /* 0x000000060a0e7981 */ /* 0x001166000c1e1500 */
[----:B------:R-:W-:Y:S02]  /*08d0*/  LEA.HI.X.SX32 R3, R17, R51, 0x1, P0 ;  /* 0x0000003311037211 */ /* 0x000fe400000f0eff */
[C---:B------:R-:W-:Y:S01]  /*08e0*/  LEA R12, P0, R19.reuse, R49, 0x1 ;  /* 0x00000031130c7211 */ /* 0x040fe200078008ff */
[----:B------:R1:W5:Y:S03]  /*08f0*/  LDG.E.U16 R46, [R4.64] ;  /* 0x00000006042e7981 */ /* 0x000366000c1e1500 */
[----:B------:R-:W-:Y:S01]  /*0900*/  LEA.HI.X.SX32 R13, R19, R51, 0x1, P0 ;  /* 0x00000033130d7211 */ /* 0x000fe200000f0eff */
[----:B------:R0:W5:Y:S04]  /*0910*/  LDG.E.U16 R18, [R2.64] ;  /* 0x0000000602127981 */ /* 0x000168000c1e1500 */
[----:B------:R0:W5:Y:S01]  /*0920*/  LDG.E.U16 R12, [R12.64] ;  /* 0x000000060c0c7981 */ /* 0x000162000c1e1500 */
[C---:B------:R-:W-:Y:S01]  /*0930*/  LOP3.LUT R0, R67.reuse, 0xc0, RZ, 0xc0, !PT ;  /* 0x000000c043007812 */ /* 0x040fe200078ec0ff */
[----:B------:R-:W-:-:S03]  /*0940*/  IMAD.SHL.U32 R68, R67, 0x2, RZ ;  /* 0x0000000243447824 */ /* 0x000fc600078e00ff */
[----:B------:R-:W-:-:S04]  /*0950*/  SHF.R.U32.HI R0, RZ, 0x2, R0 ;  /* 0x00000002ff007819 */ /* 0x000fc80000011600 */
[----:B------:R-:W-:-:S04]  /*0960*/  LOP3.LUT R0, R0, 0x1fe, R68, 0x78, !PT ;  /* 0x000001fe00007812 */ /* 0x000fc800078e7844 */
[----:B------:R-:W-:Y:S02]  /*0970*/  LOP3.LUT R243, R0, 0x40, RZ, 0x3c, !PT ;  /* 0x0000004000f37812 */ /* 0x000fe400078e3cff */
[----:B------:R-:W-:-:S04]  /*0980*/  IADD3 R65, R32, 0x40, RZ ;  /* 0x0000004020417810 */ /* 0x000fc80007ffe0ff */
[----:B------:R-:W-:Y:S01]  /*0990*/  ISETP.GE.AND P0, PT, R65, 0x1, PT ;  /* 0x000000014100780c */ /* 0x000fe20003f06270 */
[----:B0-----:R-:W-:Y:S01]  /*09a0*/  IMAD.MOV.U32 R2, RZ, RZ, 0x3f800000 ;  /* 0x3f800000ff027424 */ /* 0x001fe200078e00ff */
[----:B------:R-:W-:Y:S01]  /*09b0*/  MOV R3, 0xff800000 ;  /* 0xff80000000037802 */ /* 0x000fe20000000f00 */
[----:B-1----:R-:W-:Y:S01]  /*09c0*/  IMAD.MOV.U32 R4, RZ, RZ, -0x800000 ;  /* 0xff800000ff047424 */ /* 0x002fe200078e00ff */
[----:B----4-:R-:W-:Y:S01]  /*09d0*/  MOV R6, 0xff800000 ;  /* 0xff80000000067802 */ /* 0x010fe20000000f00 */
[----:B------:R-:W-:Y:S01]  /*09e0*/  IMAD.MOV.U32 R5, RZ, RZ, -0x800000 ;  /* 0xff800000ff057424 */ /* 0x000fe200078e00ff */
[----:B------:R-:W-:Y:S01]  /*09f0*/  MOV R17, 0x3f800000 ;  /* 0x3f80000000117802 */ /* 0x000fe20000000f00 */
[----:B------:R-:W-:Y:S01]  /*0a00*/  IMAD.MOV.U32 R7, RZ, RZ, -0x800000 ;  /* 0xff800000ff077424 */ /* 0x000fe200078e00ff */
[----:B------:R-:W-:Y:S01]  /*0a10*/  CS2R R80, SRZ ;  /* 0x0000000000507805 */ /* 0x000fe2000001ff00 */
[----:B------:R-:W-:Y:S01]  /*0a20*/  IMAD.MOV.U32 R8, RZ, RZ, -0x800000 ;  /* 0xff800000ff087424 */ /* 0x000fe200078e00ff */
[----:B------:R-:W-:Y:S01]  /*0a30*/  CS2R R82, SRZ ;  /* 0x0000000000527805 */ /* 0x000fe2000001ff00 */
[----:B------:R-:W-:Y:S01]  /*0a40*/  IMAD.MOV.U32 R10, RZ, RZ, -0x800000 ;  /* 0xff800000ff0a7424 */ /* 0x000fe200078e00ff */
[----:B------:R-:W-:Y:S01]  /*0a50*/  CS2R R52, SRZ ;  /* 0x0000000000347805 */ /* 0x000fe2000001ff00 */
[----:B------:R-:W-:Y:S01]  /*0a60*/  IMAD.MOV.U32 R11, RZ, RZ, 0x3f800000 ;  /* 0x3f800000ff0b7424 */ /* 0x000fe200078e00ff */
[----:B------:R-:W-:Y:S01]  /*0a70*/  CS2R R54, SRZ ;  /* 0x0000000000367805 */ /* 0x000fe2000001ff00 */
[----:B------:R-:W-:Y:S01]  /*0a80*/  IMAD.MOV.U32 R13, RZ, RZ, 0x3f800000 ;  /* 0x3f800000ff0d7424 */ /* 0x000fe200078e00ff */
[----:B------:R-:W-:Y:S01]  /*0a90*/  CS2R R56, SRZ ;  /* 0x0000000000387805 */ /* 0x000fe2000001ff00 */
[----:B------:R-:W-:Y:S01]  /*0aa0*/  IMAD.MOV.U32 R116, RZ, RZ, 0x3f800000 ;  /* 0x3f800000ff747424 */ /* 0x000fe200078e00ff */
[----:B------:R-:W-:Y:S01]  /*0ab0*/  CS2R R58, SRZ ;  /* 0x00000000003a7805 */ /* 0x000fe2000001ff00 */
        /* <DEDUP_REMOVED lines=10> */
[----:B------:R-:W-:Y:S01]  /*0b60*/  IMAD R19, R16, c[0x0][0x1c8], RZ ;  /* 0x0000720010137a24 */ /* 0x000fe200078e02ff */
[----:B--2---:R-:W-:Y:S04]  /*0b70*/  STS.U16 [R0], R21 ;  /* 0x0000001500007388 */ /* 0x004fe80000000400 */
[----:B---3--:R-:W-:Y:S04]  /*0b80*/  STS.U16 [R0+0x400], R23 ;  /* 0x0004001700007388 */ /* 0x008fe80000000400 */
[----:B-----5:R-:W-:Y:S04]  /*0b90*/  STS.U16 [R0+0x800], R25 ;  /* 0x0008001900007388 */ /* 0x020fe80000000400 */
[----:B------:R-:W-:Y:S04]  /*0ba0*/  STS.U16 [R0+0xc00], R27 ;  /* 0x000c001b00007388 */ /* 0x000fe80000000400 */
        /* <DEDUP_REMOVED lines=10> */
[----:B------:R0:W-:Y:S04]  /*0c50*/  STS.U16 [R0+0x3800], R9 ;  /* 0x0038000900007388 */ /* 0x0001e80000000400 */
[----:B------:R1:W-:Y:S04]  /*0c60*/  STS.U16 [R0+0x3c00], R15 ;  /* 0x003c000f00007388 */ /* 0x0003e80000000400 */
[----:B------:R-:W-:Y:S04]  /*0c70*/  STS.U16 [R243+0x200], R22 ;  /* 0x00020016f3007388 */ /* 0x000fe80000000400 */
[----:B------:R-:W-:Y:S04]  /*0c80*/  STS.U16 [R243+0x600], R24 ;  /* 0x00060018f3007388 */ /* 0x000fe80000000400 */
[----:B------:R-:W-:Y:S04]  /*0c90*/  STS.U16 [R243+0xa00], R26 ;  /* 0x000a001af3007388 */ /* 0x000fe80000000400 */
[----:B------:R-:W-:Y:S04]  /*0ca0*/  STS.U16 [R243+0xe00], R28 ;  /* 0x000e001cf3007388 */ /* 0x000fe80000000400 */
[----:B------:R-:W-:Y:S04]  /*0cb0*/  STS.U16 [R243+0x1e00], R38 ;  /* 0x001e0026f3007388 */ /* 0x000fe80000000400 */
[----:B------:R-:W-:Y:S04]  /*0cc0*/  STS.U16 [R243+0x2200], R40 ;  /* 0x00220028f3007388 */ /* 0x000fe80000000400 */
[----:B------:R-:W-:Y:S04]  /*0cd0*/  STS.U16 [R243+0x2600], R42 ;  /* 0x0026002af3007388 */ /* 0x000fe80000000400 */
[----:B------:R-:W-:Y:S01]  /*0ce0*/  STS.U16 [R243+0x3600], R20 ;  /* 0x00360014f3007388 */ /* 0x000fe20000000400 */
[----:B0-----:R-:W-:-:S02]  /*0cf0*/  MOV R9, 0xff800000 ;  /* 0xff80000000097802 */ /* 0x001fc40000000f00 */
[C---:B-1----:R-:W-:Y:S01]  /*0d00*/  SHF.L.U32 R15, R67.reuse, 0x2, RZ ;  /* 0x00000002430f7819 */ /* 0x042fe200000006ff */
[----:B------:R0:W-:Y:S04]  /*0d10*/  STS.U16 [R243+0x1200], R30 ;  /* 0x0012001ef3007388 */ /* 0x0001e80000000400 */
[----:B------:R1:W-:Y:S04]  /*0d20*/  STS.U16 [R243+0x1600], R34 ;  /* 0x00160022f3007388 */ /* 0x0003e80000000400 */
[----:B------:R2:W-:Y:S01]  /*0d30*/  STS.U16 [R243+0x1a00], R36 ;  /* 0x001a0024f3007388 */ /* 0x0005e20000000400 */
[----:B0-----:R-:W-:-:S03]  /*0d40*/  LOP3.LUT R30, R67, 0x1c, RZ, 0xc0, !PT ;  /* 0x0000001c431e7812 */ /* 0x001fc600078ec0ff */
[----:B------:R0:W-:Y:S01]  /*0d50*/  STS.U16 [R243+0x2a00], R44 ;  /* 0x002a002cf3007388 */ /* 0x0001e20000000400 */
[----:B-1----:R-:W-:-:S03]  /*0d60*/  LOP3.LUT R34, R67, 0xff, RZ, 0xc0, !PT ;  /* 0x000000ff43227812 */ /* 0x002fc600078ec0ff */
[----:B------:R1:W-:Y:S01]  /*0d70*/  STS.U16 [R243+0x2e00], R46 ;  /* 0x002e002ef3007388 */ /* 0x0003e20000000400 */
[----:B--2---:R-:W-:-:S03]  /*0d80*/  LOP3.LUT R36, R67, 0xe0, RZ, 0xc0, !PT ;  /* 0x000000e043247812 */ /* 0x004fc600078ec0ff */
[----:B------:R2:W-:Y:S01]  /*0d90*/  STS.U16 [R243+0x3200], R18 ;  /* 0x00320012f3007388 */ /* 0x0005e20000000400 */
[----:B0-----:R-:W-:-:S03]  /*0da0*/  LOP3.LUT R44, R67, 0x7, RZ, 0xc0, !PT ;  /* 0x00000007432c7812 */ /* 0x001fc600078ec0ff */
[----:B------:R0:W-:Y:S01]  /*0db0*/  STS.U16 [R243+0x3a00], R12 ;  /* 0x003a000cf3007388 */ /* 0x0001e20000000400 */
[----:B-1----:R-:W-:-:S03]  /*0dc0*/  IMAD.MOV.U32 R46, RZ, RZ, 0x3f800000 ;  /* 0x3f800000ff2e7424 */ /* 0x002fc600078e00ff */
[----:B------:R1:W-:Y:S01]  /*0dd0*/  STS.U16 [R243+0x3e00], R14 ;  /* 0x003e000ef3007388 */ /* 0x0003e20000000400 */
[----:B--2---:R-:W-:Y:S02]  /*0de0*/  LOP3.LUT R18, R67, 0x80, RZ, 0xc0, !PT ;  /* 0x0000008043127812 */ /* 0x004fe400078ec0ff */
[----:B0-----:R-:W-:Y:S01]  /*0df0*/  MOV R12, 0x3f800000 ;  /* 0x3f800000000c7802 */ /* 0x001fe20000000f00 */
[----:B-1----:R-:W-:Y:S01]  /*0e00*/  IMAD.MOV.U32 R14, RZ, RZ, 0x3f800000 ;  /* 0x3f800000ff0e7424 */ /* 0x002fe200078e00ff */
[----:B------:R-:W-:Y:S05]  /*0e10*/  @!P0 BRA `(.L_x_0) ;  /* 0x0000416000008947 */ /* 0x000fea0003800000 */
[----:B------:R-:W-:Y:S01]  /*0e20*/  LOP3.LUT R3, R67, 0x7f, RZ, 0xc0, !PT ;  /* 0x0000007f43037812 */ /* 0x000fe200078ec0ff */
[----:B------:R-:W-:Y:S01]  /*0e30*/  IMAD R16, R16, c[0x0][0x1b8], RZ ;  /* 0x00006e0010107a24 */ /* 0x000fe200078e02ff */
[----:B------:R-:W-:Y:S01]  /*0e40*/  ISETP.NE.U32.AND P0, PT, R18, RZ, PT ;  /* 0x000000ff1200720c */ /* 0x000fe20003f05070 */
[----:B------:R-:W-:Y:S01]  /*0e50*/  IMAD.MOV.U32 R35, RZ, RZ, c[0x0][0x1b8] ;  /* 0x00006e00ff237624 */ /* 0x000fe200078e00ff */
[----:B------:R-:W-:Y:S01]  /*0e60*/  LOP3.LUT R7, R15, 0x7c, RZ, 0xc0, !PT ;  /* 0x0000007c0f077812 */ /* 0x000fe200078ec0ff */
[----:B------:R-:W-:Y:S01]  /*0e70*/  IMAD.SHL.U32 R19, R3, 0x2, RZ ;  /* 0x0000000203137824 */ /* 0x000fe200078e00ff */
[----:B------:R-:W-:Y:S01]  /*0e80*/  SEL R2, RZ, 0x110, !P0 ;  /* 0x00000110ff027807 */ /* 0x000fe20004000000 */
[----:B------:R-:W-:Y:S01]  /*0e90*/  IMAD R5, R64, c[0x0][0x1b0], RZ ;  /* 0x00006c0040057a24 */ /* 0x000fe200078e02ff */
[----:B------:R-:W-:Y:S01]  /*0ea0*/  LEA R13, R30, R7, 0x5 ;  /* 0x000000071e0d7211 */ /* 0x000fe200078e28ff */
[----:B------:R-:W-:Y:S01]  /*0eb0*/  IMAD R9, R35, 0x4, R16 ;  /* 0x0000000423097824 */ /* 0x000fe200078e0210 */
[----:B------:R-:W-:Y:S01]  /*0ec0*/  LOP3.LUT R19, R2, R19, RZ, 0x3c, !PT ;  /* 0x0000001302137212 */ /* 0x000fe200078e3cff */
[----:B------:R-:W-:Y:S01]  /*0ed0*/  IMAD R4, R64, c[0x0][0x1a0], RZ ;  /* 0x0000680040047a24 */ /* 0x000fe200078e02ff */
[----:B------:R-:W-:Y:S01]  /*0ee0*/  LOP3.LUT R2, R67, 0x3f, RZ, 0xc0, !PT ;  /* 0x0000003f43027812 */ /* 0x000fe200078ec0ff */
[----:B------:R-:W-:Y:S01]  /*0ef0*/  IMAD R6, R3, c[0x0][0x1a8], RZ ;  /* 0x00006a0003067a24 */ /* 0x000fe200078e02ff */
[----:B------:R-:W-:Y:S01]  /*0f00*/  SHF.L.U32 R7, R5, 0x1, RZ ;  /* 0x0000000105077819 */ /* 0x000fe200000006ff */
[----:B------:R-:W-:Y:S01]  /*0f10*/  IMAD.MOV.U32 R33, RZ, RZ, c[0x0][0x1a4] ;  /* 0x00006900ff217624 */ /* 0x000fe200078e00ff */
[----:B------:R-:W-:Y:S01]  /*0f20*/  LEA R11, R35, R9, 0x2 ;  /* 0x00000009230b7211 */ /* 0x000fe200078e10ff */
[----:B------:R-:W-:Y:S01]  /*0f30*/  IMAD R8, R2, c[0x0][0x1b4], RZ ;  /* 0x00006d0002087a24 */ /* 0x000fe200078e02ff */
[----:B------:R-:W-:Y:S01]  /*0f40*/  SHF.R.U32.HI R20, RZ, 0x1, R36 ;  /* 0x00000001ff147819 */ /* 0x000fe20000011624 */
[----:B------:R-:W-:Y:S01]  /*0f50*/  IMAD.SHL.U32 R2, R4, 0x2, RZ ;  /* 0x0000000204027824 */ /* 0x000fe200078e00ff */
[----:B------:R-:W-:Y:S01]  /*0f60*/  LOP3.LUT R21, R67, 0x10, RZ, 0xc0, !PT ;  /* 0x0000001043157812 */ /* 0x000fe200078ec0ff */
[----:B------:R-:W-:Y:S01]  /*0f70*/  IMAD.SHL.U32 R10, R8, 0x2, RZ ;  /* 0x00000002080a7824 */ /* 0x000fe200078e00ff */
[----:B------:R-:W-:Y:S01]  /*0f80*/  LOP3.LUT R20, R13, R20, RZ, 0x3c, !PT ;  /* 0x000000140d147212 */ /* 0x000fe200078e3cff */
[----:B------:R-:W-:Y:S01]  /*0f90*/  IMAD.SHL.U32 R3, R6, 0x2, RZ ;  /* 0x0000000206037824 */ /* 0x000fe200078e00ff */
[----:B------:R-:W-:Y:S01]  /*0fa0*/  ISETP.NE.U32.AND P5, PT, R44, RZ, PT ;  /* 0x000000ff2c00720c */ /* 0x000fe20003fa5070 */
[----:B------:R-:W-:Y:S01]  /*0fb0*/  IMAD.HI R4, R4, 0x2, RZ ;  /* 0x0000000204047827 */ /* 0x000fe200078e02ff */
[----:B------:R-:W-:Y:S01]  /*0fc0*/  IADD3 R131, P2, P3, R10, c[0x0][0x170], R7 ;  /* 0x00005c000a837a10 */ /* 0x000fe20007b5e007 */
[----:B------:R-:W-:Y:S01]  /*0fd0*/  CS2R R80, SRZ ;  /* 0x0000000000507805 */ /* 0x000fe2000001ff00 */
[----:B------:R-:W-:Y:S01]  /*0fe0*/  IADD3 R195, P0, P1, R3, c[0x0][0x168], R2 ;  /* 0x00005a0003c37a10 */ /* 0x000fe2000791e002 */
[----:B------:R-:W-:Y:S01]  /*0ff0*/  IMAD R10, R35, 0x4, R11 ;  /* 0x00000004230a7824 */ /* 0x000fe200078e020b */
[C---:B------:R-:W-:Y:S01]  /*1000*/  SHF.L.U32 R3, R44.reuse, 0x4, RZ ;  /* 0x000000042c037819 */ /* 0x040fe200000006ff */
[----:B------:R-:W-:Y:S01]  /*1010*/  IMAD.HI R7, R5, 0x2, RZ ;  /* 0x0000000205077827 */ /* 0x000fe200078e02ff */
[----:B------:R-:W-:Y:S01]  /*1020*/  SHF.R.U32.HI R2, RZ, 0x7, R67 ;  /* 0x00000007ff027819 */ /* 0x000fe20000011643 */
[----:B------:R-:W-:Y:S01]  /*1030*/  CS2R R82, SRZ ;  /* 0x0000000000527805 */ /* 0x000fe2000001ff00 */
[----:B------:R-:W-:Y:S01]  /*1040*/  LEA R15, R44, R3, 0x7 ;  /* 0x000000032c0f7211 */ /* 0x000fe200078e38ff */
[----:B------:R-:W-:Y:S01]  /*1050*/  IMAD R12, R35, 0x4, R10 ;  /* 0x00000004230c7824 */ /* 0x000fe200078e020a */
[----:B------:R-:W-:Y:S01]  /*1060*/  SGXT.U32 R2, R2, 0x1 ;  /* 0x000000010202781a */ /* 0x000fe20000000000 */
[----:B------:R-:W-:Y:S01]  /*1070*/  IMAD.HI R5, R6, 0x2, RZ ;  /* 0x0000000206057827 */ /* 0x000fe200078e02ff */
[----:B------:R-:W-:Y:S01]  /*1080*/  LOP3.LUT R6, R15, 0x10, R68, 0x78, !PT ;  /* 0x000000100f067812 */ /* 0x000fe200078e7844 */
[----:B------:R-:W-:Y:S01]  /*1090*/  CS2R R52, SRZ ;  /* 0x0000000000347805 */ /* 0x000fe2000001ff00 */
[-C--:B------:R-:W-:Y:S01]  /*10a0*/  LEA R186, P4, R10, R131.reuse, 0x1 ;  /* 0x000000830aba7211 */ /* 0x080fe200078808ff */
[----:B------:R-:W-:Y:S01]  /*10b0*/  IMAD R13, R35, 0x4, R12 ;  /* 0x00000004230d7824 */ /* 0x000fe200078e020c */
[----:B------:R-:W-:Y:S01]  /*10c0*/  IADD3.X R31, R5, c[0x0][0x16c], R4, P0, P1 ;  /* 0x00005b00051f7a10 */ /* 0x000fe200007e2404 */
[----:B------:R-:W-:Y:S01]  /*10d0*/  IMAD.HI R8, R8, 0x2, RZ ;  /* 0x0000000208087827 */ /* 0x000fe200078e02ff */
[-C--:B------:R-:W-:Y:S01]  /*10e0*/  LEA R192, P1, R16, R131.reuse, 0x1 ;  /* 0x0000008310c07211 */ /* 0x080fe200078208ff */
[----:B------:R-:W-:Y:S01]  /*10f0*/  CS2R R54, SRZ ;  /* 0x0000000000367805 */ /* 0x000fe2000001ff00 */
[----:B------:R-:W-:Y:S01]  /*1100*/  LEA R21, R21, R6, 0x6 ;  /* 0x0000000615157211 */ /* 0x000fe200078e30ff */
[----:B------:R-:W-:Y:S01]  /*1110*/  IMAD R14, R35, 0x4, R13 ;  /* 0x00000004230e7824 */ /* 0x000fe200078e020d */
[----:B------:R-:W-:Y:S01]  /*1120*/  IADD3.X R29, R8, c[0x0][0x174], R7, P2, P3 ;  /* 0x00005d00081d7a10 */ /* 0x000fe200017e6407 */
[----:B------:R-:W-:Y:S01]  /*1130*/  IMAD R2, R2, c[0x0][0x1a4], RZ ;  /* 0x0000690002027a24 */ /* 0x000fe200078e02ff */
[----:B------:R-:W-:Y:S01]  /*1140*/  LEA R190, P2, R9, R131, 0x1 ;  /* 0x0000008309be7211 */ /* 0x000fe200078408ff */
[----:B------:R-:W-:Y:S01]  /*1150*/  IMAD R15, R35, 0x4, R14 ;  /* 0x00000004230f7824 */ /* 0x000fe200078e020e */
[-C--:B------:R-:W-:Y:S01]  /*1160*/  LEA.HI.X.SX32 R193, R16, R29.reuse, 0x1, P1 ;  /* 0x0000001d10c17211 */ /* 0x080fe200008f0eff */
[----:B------:R-:W-:Y:S01]  /*1170*/  IMAD R4, R33, 0x2, R2 ;  /* 0x0000000221047824 */ /* 0x000fe200078e0202 */
[----:B------:R-:W-:Y:S01]  /*1180*/  LEA.HI.X.SX32 R191, R9, R29, 0x1, P2 ;  /* 0x0000001d09bf7211 */ /* 0x000fe200010f0eff */
[C---:B------:R-:W-:Y:S01]  /*1190*/  IMAD R17, R35.reuse, 0x4, R15 ;  /* 0x0000000423117824 */ /* 0x040fe200078e020f */
[-C--:B------:R-:W-:Y:S01]  /*11a0*/  LEA R184, P1, R12, R131.reuse, 0x1 ;  /* 0x000000830cb87211 */ /* 0x080fe200078208ff */
[----:B------:R-:W-:Y:S01]  /*11b0*/  IMAD.MOV.U32 R66, RZ, RZ, -0x800000 ;  /* 0xff800000ff427424 */ /* 0x000fe200078e00ff */
[----:B------:R-:W-:Y:S01]  /*11c0*/  LEA R180, P2, R14, R131, 0x1 ;  /* 0x000000830eb47211 */ /* 0x000fe200078408ff */
[----:B------:R-:W-:Y:S01]  /*11d0*/  IMAD R18, R35, 0x4, R17 ;  /* 0x0000000423127824 */ /* 0x000fe200078e0211 */
[----:B------:R-:W-:Y:S01]  /*11e0*/  LEA.HI.X.SX32 R185, R12, R29, 0x1, P1 ;  /* 0x0000001d0cb97211 */ /* 0x000fe200008f0eff */
[----:B------:R-:W-:Y:S01]  /*11f0*/  IMAD.MOV.U32 R64, RZ, RZ, -0x800000 ;  /* 0xff800000ff407424 */ /* 0x000fe200078e00ff */
[----:B------:R-:W-:Y:S01]  /*1200*/  LEA R182, P1, R13, R131, 0x1 ;  /* 0x000000830db67211 */ /* 0x000fe200078208ff */
[----:B------:R-:W-:Y:S01]  /*1210*/  IMAD R22, R35, 0x4, R18 ;  /* 0x0000000423167824 */ /* 0x000fe200078e0212 */
[----:B------:R-:W-:Y:S01]  /*1220*/  LEA.HI.X.SX32 R181, R14, R29, 0x1, P2 ;  /* 0x0000001d0eb57211 */ /* 0x000fe200010f0eff */
[----:B------:R-:W-:Y:S01]  /*1230*/  IMAD.MOV.U32 R47, RZ, RZ, -0x800000 ;  /* 0xff800000ff2f7424 */ /* 0x000fe200078e00ff */
[----:B------:R-:W-:Y:S01]  /*1240*/  LEA R176, P2, R17, R131, 0x1 ;  /* 0x0000008311b07211 */ /* 0x000fe200078408ff */
[----:B------:R-:W-:Y:S01]  /*1250*/  IMAD.MOV.U32 R46, RZ, RZ, 0x3f800000 ;  /* 0x3f800000ff2e7424 */ /* 0x000fe200078e00ff */
[----:B------:R-:W-:Y:S01]  /*1260*/  LEA R16, R35, R22, 0x2 ;  /* 0x0000001623107211 */ /* 0x000fe200078e10ff */
[----:B------:R-:W-:Y:S01]  /*1270*/  CS2R R56, SRZ ;  /* 0x0000000000387805 */ /* 0x000fe2000001ff00 */
[----:B------:R-:W-:Y:S01]  /*1280*/  LEA.HI.X.SX32 R183, R13, R29, 0x1, P1 ;  /* 0x0000001d0db77211 */ /* 0x000fe200008f0eff */
[----:B------:R-:W-:Y:S01]  /*1290*/  CS2R R58, SRZ ;  /* 0x00000000003a7805 */ /* 0x000fe2000001ff00 */
[----:B------:R-:W-:Y:S01]  /*12a0*/  LEA R178, P1, R15, R131, 0x1 ;  /* 0x000000830fb27211 */ /* 0x000fe200078208ff */
[----:B------:R-:W-:Y:S01]  /*12b0*/  IMAD R23, R35, 0x4, R16 ;  /* 0x0000000423177824 */ /* 0x000fe200078e0210 */
[-C--:B------:R-:W-:Y:S01]  /*12c0*/  LEA.HI.X.SX32 R177, R17, R29.reuse, 0x1, P2 ;  /* 0x0000001d11b17211 */ /* 0x080fe200010f0eff */
[----:B------:R-:W-:Y:S01]  /*12d0*/  CS2R R48, SRZ ;  /* 0x0000000000307805 */ /* 0x000fe2000001ff00 */
[----:B------:R-:W-:Y:S01]  /*12e0*/  LEA.HI.X.SX32 R179, R15, R29, 0x1, P1 ;  /* 0x0000001d0fb37211 */ /* 0x000fe200008f0eff */
[C---:B------:R-:W-:Y:S01]  /*12f0*/  IMAD R24, R35.reuse, 0x4, R23 ;  /* 0x0000000423187824 */ /* 0x040fe200078e0217 */
[-C--:B------:R-:W-:Y:S01]  /*1300*/  LEA R174, P1, R18, R131.reuse, 0x1 ;  /* 0x0000008312ae7211 */ /* 0x080fe200078208ff */
[----:B------:R-:W-:Y:S01]  /*1310*/  CS2R R50, SRZ ;  /* 0x0000000000327805 */ /* 0x000fe2000001ff00 */
[----:B------:R-:W-:Y:S01]  /*1320*/  LEA R172, P2, R22, R131, 0x1 ;  /* 0x0000008316ac7211 */ /* 0x000fe200078408ff */
[----:B------:R-:W-:Y:S01]  /*1330*/  CS2R R104, SRZ ;  /* 0x0000000000687805 */ /* 0x000fe2000001ff00 */
[C---:B------:R-:W-:Y:S01]  /*1340*/  LEA R25, R35.reuse, R24, 0x2 ;  /* 0x0000001823197211 */ /* 0x040fe200078e10ff */
[----:B------:R-:W-:Y:S01]  /*1350*/  CS2R R106, SRZ ;  /* 0x00000000006a7805 */ /* 0x000fe2000001ff00 */
[-C--:B------:R-:W-:Y:S01]  /*1360*/  LEA.HI.X.SX32 R175, R18, R29.reuse, 0x1, P1 ;  /* 0x0000001d12af7211 */ /* 0x080fe200008f0eff */
[----:B------:R-:W-:Y:S01]  /*1370*/  CS2R R92, SRZ ;  /* 0x00000000005c7805 */ /* 0x000fe2000001ff00 */
[----:B------:R-:W-:Y:S01]  /*1380*/  LEA.HI.X.SX32 R173, R22, R29, 0x1, P2 ;  /* 0x0000001d16ad7211 */ /* 0x000fe200010f0eff */
[----:B------:R-:W-:Y:S01]  /*1390*/  IMAD R26, R35, 0x4, R25 ;  /* 0x00000004231a7824 */ /* 0x000fe200078e0219 */
[CC--:B------:R-:W-:Y:S01]  /*13a0*/  LEA R170, P1, R16.reuse, R131.reuse, 0x1 ;  /* 0x0000008310aa7211 */ /* 0x0c0fe200078208ff */
[----:B------:R-:W-:Y:S01]  /*13b0*/  CS2R R94, SRZ ;  /* 0x00000000005e7805 */ /* 0x000fe2000001ff00 */
[----:B------:R-:W-:Y:S01]  /*13c0*/  LEA R168, P2, R23, R131, 0x1 ;  /* 0x0000008317a87211 */ /* 0x000fe200078408ff */
[----:B------:R-:W-:Y:S01]  /*13d0*/  IMAD R27, R35, 0x4, R26 ;  /* 0x00000004231b7824 */ /* 0x000fe200078e021a */
[-C--:B------:R-:W-:Y:S01]  /*13e0*/  LEA.HI.X.SX32 R171, R16, R29.reuse, 0x1, P1 ;  /* 0x0000001d10ab7211 */ /* 0x080fe200008f0eff */
[----:B------:R-:W-:Y:S01]  /*13f0*/  CS2R R60, SRZ ;  /* 0x00000000003c7805 */ /* 0x000fe2000001ff00 */
[----:B------:R-:W-:Y:S01]  /*1400*/  LEA.HI.X.SX32 R169, R23, R29, 0x1, P2 ;  /* 0x0000001d17a97211 */ /* 0x000fe200010f0eff */
[----:B------:R-:W-:Y:S01]  /*1410*/  CS2R R62, SRZ ;  /* 0x00000000003e7805 */ /* 0x000fe2000001ff00 */
[----:B------:R-:W-:Y:S01]  /*1420*/  LEA R17, R35, R27, 0x2 ;  /* 0x0000001b23117211 */ /* 0x000fe200078e10ff */
[----:B------:R-:W-:Y:S01]  /*1430*/  CS2R R72, SRZ ;  /* 0x0000000000487805 */ /* 0x000fe2000001ff00 */
[----:B------:R-:W-:Y:S01]  /*1440*/  LEA R5, R33, R4, 0x1 ;  /* 0x0000000421057211 */ /* 0x000fe200078e08ff */
[----:B------:R-:W-:Y:S01]  /*1450*/  CS2R R74, SRZ ;  /* 0x00000000004a7805 */ /* 0x000fe2000001ff00 */
[CC--:B------:R-:W-:Y:S01]  /*1460*/  LEA R166, P1, R24.reuse, R131.reuse, 0x1 ;  /* 0x0000008318a67211 */ /* 0x0c0fe200078208ff */
[----:B------:R-:W-:Y:S01]  /*1470*/  IMAD R28, R35, 0x4, R17 ;  /* 0x00000004231c7824 */ /* 0x000fe200078e0211 */
[-C--:B------:R-:W-:Y:S01]  /*1480*/  LEA R188, P3, R11, R131.reuse, 0x1 ;  /* 0x000000830bbc7211 */ /* 0x080fe200078608ff */
[----:B------:R-:W-:Y:S01]  /*1490*/  IMAD R6, R33, 0x2, R5 ;  /* 0x0000000221067824 */ /* 0x000fe200078e0205 */
[----:B------:R-:W-:Y:S01]  /*14a0*/  LEA R164, P2, R25, R131, 0x1 ;  /* 0x0000008319a47211 */ /* 0x000fe200078408ff */
[----:B------:R-:W-:Y:S01]  /*14b0*/  IMAD R18, R35, 0x4, R28 ;  /* 0x0000000423127824 */ /* 0x000fe200078e021c */
[-C--:B------:R-:W-:Y:S01]  /*14c0*/  LEA.HI.X.SX32 R167, R24, R29.reuse, 0x1, P1 ;  /* 0x0000001d18a77211 */ /* 0x080fe200008f0eff */
[----:B------:R-:W-:Y:S01]  /*14d0*/  UMOV UR4, URZ ;  /* 0x0000003f00047c82 */ /* 0x000fe20008000000 */
[----:B------:R-:W-:Y:S01]  /*14e0*/  LEA.HI.X.SX32 R189, R11, R29, 0x1, P3 ;  /* 0x0000001d0bbd7211 */ /* 0x000fe200018f0eff */
[----:B------:R-:W-:Y:S01]  /*14f0*/  UMOV UR5, URZ ;  /* 0x0000003f00057c82 */ /* 0x000fe20008000000 */
[----:B------:R-:W-:-:S02]  /*1500*/  LEA R22, R35, R18, 0x2 ;  /* 0x0000001223167211 */ /* 0x000fc400078e10ff */
[C---:B------:R-:W-:Y:S02]  /*1510*/  LEA R162, P3, R26.reuse, R131, 0x1 ;  /* 0x000000831aa27211 */ /* 0x040fe400078608ff */
[----:B------:R-:W-:Y:S01]  /*1520*/  LEA.HI.X.SX32 R165, R25, R29, 0x1, P2 ;  /* 0x0000001d19a57211 */ /* 0x000fe200010f0eff */
[----:B------:R-:W-:Y:S01]  /*1530*/  IMAD R16, R35, 0x4, R22 ;  /* 0x0000000423107824 */ /* 0x000fe200078e0216 */
[----:B------:R-:W-:Y:S02]  /*1540*/  LEA R158, P2, R17, R131, 0x1 ;  /* 0x00000083119e7211 */ /* 0x000fe400078408ff */
[----:B------:R-:W-:Y:S02]  /*1550*/  LEA R7, R33, R6, 0x1 ;  /* 0x0000000621077211 */ /* 0x000fe400078e08ff */
[----:B------:R-:W-:Y:S02]  /*1560*/  LEA R23, R35, R16, 0x2 ;  /* 0x0000001023177211 */ /* 0x000fe400078e10ff */
[----:B------:R-:W-:Y:S01]  /*1570*/  LEA.HI.X.SX32 R163, R26, R29, 0x1, P3 ;  /* 0x0000001d1aa37211 */ /* 0x000fe200018f0eff */
[----:B------:R-:W-:Y:S01]  /*1580*/  IMAD R8, R33, 0x2, R7 ;  /* 0x0000000221087824 */ /* 0x000fe200078e0207 */
[C---:B------:R-:W-:Y:S01]  /*1590*/  LEA R156, P3, R28.reuse, R131, 0x1 ;  /* 0x000000831c9c7211 */ /* 0x040fe200078608ff */
[----:B------:R-:W-:Y:S01]  /*15a0*/  IMAD R24, R35, 0x4, R23 ;  /* 0x0000000423187824 */ /* 0x000fe200078e0217 */
[-C--:B------:R-:W-:Y:S01]  /*15b0*/  LEA.HI.X.SX32 R159, R17, R29.reuse, 0x1, P2 ;  /* 0x0000001d119f7211 */ /* 0x080fe200010f0eff */
[----:B------:R-:W-:Y:S01]  /*15c0*/  IMAD R9, R33, 0x2, R8 ;  /* 0x0000000221097824 */ /* 0x000fe200078e0208 */
[----:B------:R-:W-:Y:S01]  /*15d0*/  LEA.HI.X.SX32 R157, R28, R29, 0x1, P3 ;  /* 0x0000001d1c9d7211 */ /* 0x000fe200018f0eff */
[----:B------:R-:W-:Y:S01]  /*15e0*/  IMAD R25, R35, 0x4, R24 ;  /* 0x0000000423197824 */ /* 0x000fe200078e0218 */
[----:B------:R-:W-:-:S02]  /*15f0*/  LEA R160, P1, R27, R131, 0x1 ;  /* 0x000000831ba07211 */ /* 0x000fc400078208ff */
[C---:B------:R-:W-:Y:S02]  /*1600*/  LEA R150, P3, R16.reuse, R131, 0x1 ;  /* 0x0000008310967211 */ /* 0x040fe400078608ff */
[----:B------:R-:W-:Y:S02]  /*1610*/  LEA R17, R35, R25, 0x2 ;  /* 0x0000001923117211 */ /* 0x000fe400078e10ff */
[-C--:B------:R-:W-:Y:S02]  /*1620*/  LEA.HI.X.SX32 R161, R27, R29.reuse, 0x1, P1 ;  /* 0x0000001d1ba17211 */ /* 0x080fe400008f0eff */
[-C--:B------:R-:W-:Y:S01]  /*1630*/  LEA.HI.X.SX32 R151, R16, R29.reuse, 0x1, P3 ;  /* 0x0000001d10977211 */ /* 0x080fe200018f0eff */
[C---:B------:R-:W-:Y:S01]  /*1640*/  IMAD R26, R35.reuse, 0x4, R17 ;  /* 0x00000004231a7824 */ /* 0x040fe200078e0211 */
[----:B------:R-:W-:Y:S02]  /*1650*/  LEA.HI.X.SX32 R187, R10, R29, 0x1, P4 ;  /* 0x0000001d0abb7211 */ /* 0x000fe400020f0eff */
[----:B------:R-:W-:Y:S01]  /*1660*/  LEA R154, P1, R18, R131, 0x1 ;  /* 0x00000083129a7211 */ /* 0x000fe200078208ff */
[----:B------:R-:W-:Y:S01]  /*1670*/  IMAD R16, R35, 0x4, R26 ;  /* 0x0000000423107824 */ /* 0x000fe200078e021a */
[----:B------:R-:W-:-:S02]  /*1680*/  LEA R10, R33, R9, 0x1 ;  /* 0x00000009210a7211 */ /* 0x000fc400078e08ff */
[----:B------:R-:W-:Y:S02]  /*1690*/  LEA.HI.X.SX32 R155, R18, R29, 0x1, P1 ;  /* 0x0000001d129b7211 */ /* 0x000fe400008f0eff */
[C---:B------:R-:W-:Y:S01]  /*16a0*/  LEA R152, P2, R22.reuse, R131, 0x1 ;  /* 0x0000008316987211 */ /* 0x040fe200078408ff */
[----:B------:R-:W-:Y:S01]  /*16b0*/  IMAD R11, R33, 0x2, R10 ;  /* 0x00000002210b7824 */ /* 0x000fe200078e020a */
[----:B------:R-:W-:Y:S02]  /*16c0*/  LEA R18, R35, R16, 0x2 ;  /* 0x0000001023127211 */ /* 0x000fe400078e10ff */
[----:B------:R-:W-:Y:S01]  /*16d0*/  LEA.HI.X.SX32 R153, R22, R29, 0x1, P2 ;  /* 0x0000001d16997211 */ /* 0x000fe200010f0eff */
[----:B------:R-:W-:Y:S01]  /*16e0*/  IMAD R12, R33, 0x2, R11 ;  /* 0x00000002210c7824 */ /* 0x000fe200078e020b */
[-C--:B------:R-:W-:Y:S01]  /*16f0*/  LEA R148, P1, R23, R131.reuse, 0x1 ;  /* 0x0000008317947211 */ /* 0x080fe200078208ff */
[----:B------:R-:W-:Y:S01]  /*1700*/  IMAD R22, R35, 0x4, R18 ;  /* 0x0000000423167824 */ /* 0x000fe200078e0212 */
[----:B------:R-:W-:-:S02]  /*1710*/  LEA R144, P3, R25, R131, 0x1 ;  /* 0x0000008319907211 */ /* 0x000fc400078608ff */
[-C--:B------:R-:W-:Y:S01]  /*1720*/  LEA.HI.X.SX32 R149, R23, R29.reuse, 0x1, P1 ;  /* 0x0000001d17957211 */ /* 0x080fe200008f0eff */
[----:B------:R-:W-:Y:S01]  /*1730*/  IMAD R23, R35, 0x4, R22 ;  /* 0x0000000423177824 */ /* 0x000fe200078e0216 */
[----:B------:R-:W-:Y:S02]  /*1740*/  LEA.HI.X.SX32 R145, R25, R29, 0x1, P3 ;  /* 0x0000001d19917211 */ /* 0x000fe400018f0eff */
[-C--:B------:R-:W-:Y:S02]  /*1750*/  LEA R138, P3, R16, R131.reuse, 0x1 ;  /* 0x00000083108a7211 */ /* 0x080fe400078608ff */
[C---:B------:R-:W-:Y:S02]  /*1760*/  LEA R13, R33.reuse, R12, 0x1 ;  /* 0x0000000c210d7211 */ /* 0x040fe400078e08ff */
[----:B------:R-:W-:Y:S02]  /*1770*/  LEA R146, P2, R24, R131, 0x1 ;  /* 0x0000008318927211 */ /* 0x000fe400078408ff */
[----:B------:R-:W-:Y:S01]  /*1780*/  LEA.HI.X.SX32 R139, R16, R29, 0x1, P3 ;  /* 0x0000001d108b7211 */ /* 0x000fe200018f0eff */
[----:B------:R-:W-:Y:S01]  /*1790*/  IMAD R14, R33, 0x2, R13 ;  /* 0x00000002210e7824 */ /* 0x000fe200078e020d */
[----:B------:R-:W-:-:S02]  /*17a0*/  LEA R16, R35, R23, 0x2 ;  /* 0x0000001723107211 */ /* 0x000fc400078e10ff */
[----:B------:R-:W-:Y:S01]  /*17b0*/  LEA.HI.X.SX32 R147, R24, R29, 0x1, P2 ;  /* 0x0000001d18937211 */ /* 0x000fe200010f0eff */
[----:B------:R-:W-:Y:S01]  /*17c0*/  IMAD R15, R33, 0x2, R14 ;  /* 0x00000002210f7824 */ /* 0x000fe200078e020e */
[CC--:B------:R-:W-:Y:S02]  /*17d0*/  LEA R142, P1, R17.reuse, R131.reuse, 0x1 ;  /* 0x00000083118e7211 */ /* 0x0c0fe400078208ff */
[-C--:B------:R-:W-:Y:S02]  /*17e0*/  LEA R140, P2, R26, R131.reuse, 0x1 ;  /* 0x000000831a8c7211 */ /* 0x080fe400078408ff */
[----:B------:R-:W-:Y:S02]  /*17f0*/  LEA R130, P4, R16, R131, 0x1 ;  /* 0x0000008310827211 */ /* 0x000fe400078808ff */
[-C--:B------:R-:W-:Y:S01]  /*1800*/  LEA.HI.X.SX32 R143, R17, R29.reuse, 0x1, P1 ;  /* 0x0000001d118f7211 */ /* 0x080fe200008f0eff */
[----:B------:R-:W-:Y:S01]  /*1810*/  IMAD.MOV.U32 R17, RZ, RZ, 0x3f800000 ;  /* 0x3f800000ff117424 */ /* 0x000fe200078e00ff */
[----:B------:R-:W-:-:S02]  /*1820*/  LEA.HI.X.SX32 R141, R26, R29, 0x1, P2 ;  /* 0x0000001d1a8d7211 */ /* 0x000fc400010f0eff */
[-C--:B------:R-:W-:Y:S02]  /*1830*/  LEA R136, P1, R18, R131.reuse, 0x1 ;  /* 0x0000008312887211 */ /* 0x080fe400078208ff */
[-C--:B------:R-:W-:Y:S02]  /*1840*/  LEA R134, P2, R22, R131.reuse, 0x1 ;  /* 0x0000008316867211 */ /* 0x080fe400078408ff */
[----:B------:R-:W-:Y:S02]  /*1850*/  LEA R132, P3, R23, R131, 0x1 ;  /* 0x0000008317847211 */ /* 0x000fe400078608ff */
[----:B------:R-:W-:Y:S02]  /*1860*/  LEA R40, P0, R2, R195, 0x1 ;  /* 0x000000c302287211 */ /* 0x000fe400078008ff */
[-C--:B------:R-:W-:Y:S01]  /*1870*/  LEA.HI.X.SX32 R131, R16, R29.reuse, 0x1, P4 ;  /* 0x0000001d10837211 */ /* 0x080fe200020f0eff */
[C---:B------:R-:W-:Y:S01]  /*1880*/  IMAD R16, R33.reuse, 0x2, R15 ;  /* 0x0000000221107824 */ /* 0x040fe200078e020f */
[----:B------:R-:W-:Y:S01]  /*1890*/  LEA.HI.X.SX32 R137, R18, R29, 0x1, P1 ;  /* 0x0000001d12897211 */ /* 0x000fe200008f0eff */
[----:B------:R-:W-:Y:S01]  /*18a0*/  IMAD.MOV.U32 R18, RZ, RZ, -0x800000 ;  /* 0xff800000ff127424 */ /* 0x000fe200078e00ff */
[----:B------:R-:W-:Y:S01]  /*18b0*/  LEA.HI.X.SX32 R41, R2, R31, 0x1, P0 ;  /* 0x0000001f02297211 */ /* 0x000fe200000f0eff */
[----:B------:R-:W-:Y:S01]  /*18c0*/  IMAD R2, R33, 0x2, R16 ;  /* 0x0000000221027824 */ /* 0x000fe200078e0210 */
[----:B------:R-:W-:-:S02]  /*18d0*/  LEA R38, P1, R4, R195, 0x1 ;  /* 0x000000c304267211 */ /* 0x000fc400078208ff */
[----:B------:R-:W-:Y:S01]  /*18e0*/  LEA R24, P0, R5, R195, 0x1 ;  /* 0x000000c305187211 */ /* 0x000fe200078008ff */
[----:B------:R-:W-:Y:S01]  /*18f0*/  STL.64 [R1+0x40], R40 ;  /* 0x0000402801007387 */ /* 0x000fe20000100a00 */
[----:B------:R-:W-:Y:S02]  /*1900*/  LEA.HI.X.SX32 R39, R4, R31, 0x1, P1 ;  /* 0x0000001f04277211 */ /* 0x000fe400008f0eff */
[----:B------:R-:W-:Y:S02]  /*1910*/  LEA R4, R33, R2, 0x1 ;  /* 0x0000000221047211 */ /* 0x000fe400078e08ff */
[----:B------:R-:W-:Y:S01]  /*1920*/  LEA.HI.X.SX32 R135, R22, R29, 0x1, P2 ;  /* 0x0000001d16877211 */ /* 0x000fe200010f0eff */
[----:B------:R-:W-:Y:S01]  /*1930*/  STL.64 [R1+0x38], R38 ;  /* 0x0000382601007387 */ /* 0x000fe20000100a00 */
[----:B------:R-:W-:Y:S02]  /*1940*/  LEA R22, P2, R6, R195, 0x1 ;  /* 0x000000c306167211 */ /* 0x000fe400078408ff */
[----:B------:R-:W-:Y:S01]  /*1950*/  LEA.HI.X.SX32 R25, R5, R31, 0x1, P0 ;  /* 0x0000001f05197211 */ /* 0x000fe200000f0eff */
[----:B------:R-:W-:Y:S01]  /*1960*/  IMAD R5, R33, 0x2, R4 ;  /* 0x0000000221057824 */ /* 0x000fe200078e0204 */
[----:B------:R-:W-:-:S02]  /*1970*/  LEA.HI.X.SX32 R133, R23, R29, 0x1, P3 ;  /* 0x0000001d17857211 */ /* 0x000fc400018f0eff */
[----:B------:R-:W-:Y:S01]  /*1980*/  LEA.HI.X.SX32 R23, R6, R31, 0x1, P2 ;  /* 0x0000001f06177211 */ /* 0x000fe200010f0eff */
[----:B------:R-:W-:Y:S01]  /*1990*/  IMAD R6, R33, 0x2, R5 ;  /* 0x0000000221067824 */ /* 0x000fe200078e0205 */
[C---:B------:R-:W-:Y:S01]  /*19a0*/  LEA R26, P0, R7.reuse, R195, 0x1 ;  /* 0x000000c3071a7211 */ /* 0x040fe200078008ff */
[----:B------:R0:W-:Y:S01]  /*19b0*/  STL.64 [R1+0x30], R24 ;  /* 0x0000301801007387 */ /* 0x0001e20000100a00 */
[----:B------:R-:W-:Y:S02]  /*19c0*/  LEA.HI R29, R30, 0x18, RZ, 0x1e ;  /* 0x000000181e1d7811 */ /* 0x000fe400078ff0ff */
[----:B------:R-:W-:Y:S01]  /*19d0*/  LEA.HI.X.SX32 R27, R7, R31, 0x1, P0 ;  /* 0x0000001f071b7211 */ /* 0x000fe200000f0eff */
[----:B------:R1:W-:Y:S01]  /*19e0*/  STL.64 [R1+0x28], R22 ;  /* 0x0000281601007387 */ /* 0x0003e20000100a00 */
[----:B------:R-:W-:Y:S01]  /*19f0*/  LEA R7, R33, R6, 0x1 ;  /* 0x0000000621077211 */ /* 0x000fe200078e08ff */
[----:B------:R-:W-:Y:S01]  /*1a00*/  IMAD.IADD R28, R32, 0x1, R29 ;  /* 0x00000001201c7824 */ /* 0x000fe200078e021d */
[----:B------:R-:W-:Y:S01]  /*1a10*/  LOP3.LUT R252, R68, 0x6, RZ, 0xc0, !PT ;  /* 0x0000000644fc7812 */ /* 0x000fe200078ec0ff */
[----:B------:R2:W-:Y:S01]  /*1a20*/  STL.64 [R1+0x20], R26 ;  /* 0x0000201a01007387 */ /* 0x0005e20000100a00 */
[----:B------:R-:W-:Y:S01]  /*1a30*/  IMAD.SHL.U32 R29, R29, 0x20, RZ ;  /* 0x000000201d1d7824 */ /* 0x000fe200078e00ff */
[----:B------:R-:W-:-:S02]  /*1a40*/  LOP3.LUT P6, RZ, R67, 0x3, RZ, 0xc0, !PT ;  /* 0x0000000343ff7812 */ /* 0x000fc400078cc0ff */
[-C--:B0-----:R-:W-:Y:S02]  /*1a50*/  LEA R24, P1, R8, R195.reuse, 0x1 ;  /* 0x000000c308187211 */ /* 0x081fe400078208ff */
[----:B------:R-:W-:Y:S02]  /*1a60*/  LEA.HI R252, R36, R252, RZ, 0x1e ;  /* 0x000000fc24fc7211 */ /* 0x000fe400078ff0ff */
[----:B-1----:R-:W-:Y:S02]  /*1a70*/  LEA R22, P2, R9, R195, 0x1 ;  /* 0x000000c309167211 */ /* 0x002fe400078408ff */
[-C--:B------:R-:W-:Y:S01]  /*1a80*/  LEA.HI.X.SX32 R25, R8, R31.reuse, 0x1, P1 ;  /* 0x0000001f08197211 */ /* 0x080fe200008f0eff */
[----:B------:R-:W-:Y:S01]  /*1a90*/  IMAD R8, R33, 0x2, R7 ;  /* 0x0000000221087824 */ /* 0x000fe200078e0207 */
[----:B------:R-:W-:Y:S02]  /*1aa0*/  LEA.HI.X.SX32 R23, R9, R31, 0x1, P2 ;  /* 0x0000001f09177211 */ /* 0x000fe400010f0eff */
[----:B------:R-:W-:Y:S01]  /*1ab0*/  LEA R250, P2, R12, R195, 0x1 ;  /* 0x000000c30cfa7211 */ /* 0x000fe200078408ff */
[----:B------:R0:W-:Y:S01]  /*1ac0*/  STL.64 [R1+0x18], R24 ;  /* 0x0000181801007387 */ /* 0x0001e20000100a00 */
[----:B------:R-:W-:Y:S01]  /*1ad0*/  IMAD R9, R33, 0x2, R8 ;  /* 0x0000000221097824 */ /* 0x000fe200078e0208 */
[----:B--2---:R-:W-:-:S02]  /*1ae0*/  LEA.HI R27, R30, 0x20, RZ, 0x1e ;  /* 0x000000201e1b7811 */ /* 0x004fc400078ff0ff */
[----:B------:R1:W-:Y:S01]  /*1af0*/  STL.64 [R1+0x10], R22 ;  /* 0x0000101601007387 */ /* 0x0003e20000100a00 */
[----:B------:R-:W-:Y:S01]  /*1b00*/  LEA.HI.X.SX32 R251, R12, R31, 0x1, P2 ;  /* 0x0000001f0cfb7211 */ /* 0x000fe200010f0eff */
[----:B------:R-:W-:Y:S01]  /*1b10*/  IMAD.MOV.U32 R12, RZ, RZ, 0x3f800000 ;  /* 0x3f800000ff0c7424 */ /* 0x000fe200078e00ff */
[----:B------:R-:W-:Y:S01]  /*1b20*/  LEA R244, P2, R15, R195, 0x1 ;  /* 0x000000c30ff47211 */ /* 0x000fe200078408ff */
[----:B------:R-:W-:Y:S01]  /*1b30*/  IMAD.IADD R118, R32, 0x1, R27 ;  /* 0x0000000120767824 */ /* 0x000fe200078e021b */
[----:B------:R-:W-:Y:S02]  /*1b40*/  SHF.L.U32 R27, R27, 0x5, RZ ;  /* 0x000000051b1b7819 */ /* 0x000fe400000006ff */
[----:B------:R-:W-:Y:S02]  /*1b50*/  LEA.HI.X.SX32 R245, R15, R31, 0x1, P2 ;  /* 0x0000001f0ff57211 */ /* 0x000fe400010f0eff */
[-C--:B0-----:R-:W-:Y:S02]  /*1b60*/  LEA R24, P0, R10, R195.reuse, 0x1 ;  /* 0x000000c30a187211 */ /* 0x081fe400078008ff */
[----:B------:R-:W-:-:S02]  /*1b70*/  LEA R236, P2, R4, R195, 0x1 ;  /* 0x000000c304ec7211 */ /* 0x000fc400078408ff */
[C---:B-1----:R-:W-:Y:S02]  /*1b80*/  LEA R22, P1, R11.reuse, R195, 0x1 ;  /* 0x000000c30b167211 */ /* 0x042fe400078208ff */
[-C--:B------:R-:W-:Y:S02]  /*1b90*/  LEA.HI.X.SX32 R25, R10, R31.reuse, 0x1, P0 ;  /* 0x0000001f0a197211 */ /* 0x080fe400000f0eff */
[----:B------:R-:W-:Y:S02]  /*1ba0*/  LEA.HI.X.SX32 R23, R11, R31, 0x1, P1 ;  /* 0x0000001f0b177211 */ /* 0x000fe400008f0eff */
[C---:B------:R-:W-:Y:S01]  /*1bb0*/  LEA R246, P1, R14.reuse, R195, 0x1 ;  /* 0x000000c30ef67211 */ /* 0x040fe200078208ff */
[----:B------:R-:W-:Y:S01]  /*1bc0*/  STL.64 [R1+0x8], R24 ;  /* 0x0000081801007387 */ /* 0x000fe20000100a00 */
[----:B------:R-:W-:Y:S02]  /*1bd0*/  LEA R10, R33, R9, 0x1 ;  /* 0x00000009210a7211 */ /* 0x000fe400078e08ff */
[----:B------:R-:W-:Y:S01]  /*1be0*/  LEA.HI.X.SX32 R247, R14, R31, 0x1, P1 ;  /* 0x0000001f0ef77211 */ /* 0x000fe200008f0eff */
[----:B------:R0:W-:Y:S01]  /*1bf0*/  STL.64 [R1], R22 ;  /* 0x0000001601007387 */ /* 0x0001e20000100a00 */
[-C--:B------:R-:W-:Y:S01]  /*1c00*/  LEA R248, P0, R13, R195.reuse, 0x1 ;  /* 0x000000c30df87211 */ /* 0x080fe200078008ff */
[----:B------:R-:W-:Y:S01]  /*1c10*/  IMAD R11, R33, 0x2, R10 ;  /* 0x00000002210b7824 */ /* 0x000fe200078e020a */
[----:B------:R-:W-:Y:S01]  /*1c20*/  LEA R238, P1, R2, R195, 0x1 ;  /* 0x000000c302ee7211 */ /* 0x000fe200078208ff */
[----:B------:R-:W-:Y:S01]  /*1c30*/  IMAD.MOV.U32 R14, RZ, RZ, 0x3f800000 ;  /* 0x3f800000ff0e7424 */ /* 0x000fe200078e00ff */
[----:B------:R-:W-:-:S02]  /*1c40*/  LEA.HI.X.SX32 R249, R13, R31, 0x1, P0 ;  /* 0x0000001f0df97211 */ /* 0x000fc400000f0eff */
[----:B------:R-:W-:Y:S01]  /*1c50*/  LEA.HI.X.SX32 R239, R2, R31, 0x1, P1 ;  /* 0x0000001f02ef7211 */ /* 0x000fe200008f0eff */
[----:B------:R-:W-:Y:S01]  /*1c60*/  IMAD R2, R33, 0x2, R11 ;  /* 0x0000000221027824 */ /* 0x000fe200078e020b */
[----:B------:R-:W-:Y:S02]  /*1c70*/  LEA R240, P0, R16, R195, 0x1 ;  /* 0x000000c310f07211 */ /* 0x000fe400078008ff */
[-C--:B------:R-:W-:Y:S01]  /*1c80*/  LEA.HI.X.SX32 R237, R4, R31.reuse, 0x1, P2 ;  /* 0x0000001f04ed7211 */ /* 0x080fe200010f0eff */
[----:B0-----:R-:W-:Y:S01]  /*1c90*/  CS2R R22, SRZ ;  /* 0x0000000000167805 */ /* 0x001fe2000001ff00 */
[----:B------:R-:W-:Y:S01]  /*1ca0*/  LEA.HI.X.SX32 R241, R16, R31, 0x1, P0 ;  /* 0x0000001f10f17211 */ /* 0x000fe200000f0eff */
[----:B------:R-:W-:Y:S01]  /*1cb0*/  IMAD.MOV.U32 R16, RZ, RZ, -0x800000 ;  /* 0xff800000ff107424 */ /* 0x000fe200078e00ff */
[----:B------:R-:W-:Y:S02]  /*1cc0*/  LEA R234, P0, R5, R195, 0x1 ;  /* 0x000000c305ea7211 */ /* 0x000fe400078008ff */
[----:B------:R-:W-:-:S02]  /*1cd0*/  LEA R4, R33, R2, 0x1 ;  /* 0x0000000221047211 */ /* 0x000fc400078e08ff */
[C---:B------:R-:W-:Y:S02]  /*1ce0*/  LEA R230, P1, R6.reuse, R195, 0x1 ;  /* 0x000000c306e67211 */ /* 0x040fe400078208ff */
[-C--:B------:R-:W-:Y:S01]  /*1cf0*/  LEA.HI.X.SX32 R235, R5, R31.reuse, 0x1, P0 ;  /* 0x0000001f05eb7211 */ /* 0x080fe200000f0eff */
[----:B------:R-:W-:Y:S01]  /*1d00*/  IMAD R5, R33, 0x2, R4 ;  /* 0x0000000221057824 */ /* 0x000fe200078e0204 */
[----:B------:R-:W-:Y:S02]  /*1d10*/  LEA.HI.X.SX32 R231, R6, R31, 0x1, P1 ;  /* 0x0000001f06e77211 */ /* 0x000fe400008f0eff */
[-C--:B------:R-:W-:Y:S01]  /*1d20*/  LEA R228, P2, R7, R195.reuse, 0x1 ;  /* 0x000000c307e47211 */ /* 0x080fe200078408ff */
[----:B------:R-:W-:Y:S01]  /*1d30*/  IMAD R6, R33, 0x2, R5 ;  /* 0x0000000221067824 */ /* 0x000fe200078e0205 */
[----:B------:R-:W-:Y:S02]  /*1d40*/  LEA R222, P1, R9, R195, 0x1 ;  /* 0x000000c309de7211 */ /* 0x000fe400078208ff */
[----:B------:R-:W-:-:S02]  /*1d50*/  LEA.HI.X.SX32 R229, R7, R31, 0x1, P2 ;  /* 0x0000001f07e57211 */ /* 0x000fc400010f0eff */
[-C--:B------:R-:W-:Y:S02]  /*1d60*/  LEA R226, P0, R8, R195.reuse, 0x1 ;  /* 0x000000c308e27211 */ /* 0x080fe400078008ff */
[----:B------:R-:W-:Y:S02]  /*1d70*/  LEA R7, R33, R6, 0x1 ;  /* 0x0000000621077211 */ /* 0x000fe400078e08ff */
[----:B------:R-:W-:Y:S02]  /*1d80*/  LEA R218, P2, R10, R195, 0x1 ;  /* 0x000000c30ada7211 */ /* 0x000fe400078408ff */
[-C--:B------:R-:W-:Y:S02]  /*1d90*/  LEA.HI.X.SX32 R223, R9, R31.reuse, 0x1, P1 ;  /* 0x0000001f09df7211 */ /* 0x080fe400008f0eff */
[----:B------:R-:W-:Y:S01]  /*1da0*/  LEA.HI.X.SX32 R227, R8, R31, 0x1, P0 ;  /* 0x0000001f08e37211 */ /* 0x000fe200000f0eff */
[----:B------:R-:W-:Y:S01]  /*1db0*/  IMAD R8, R33, 0x2, R7 ;  /* 0x0000000221087824 */ /* 0x000fe200078e0207 */
[----:B------:R-:W-:-:S02]  /*1dc0*/  LEA R210, P1, R2, R195, 0x1 ;  /* 0x000000c302d27211 */ /* 0x000fc400078208ff */
[----:B------:R-:W-:Y:S02]  /*1dd0*/  LEA.HI.X.SX32 R219, R10, R31, 0x1, P2 ;  /* 0x0000001f0adb7211 */ /* 0x000fe400010f0eff */
[----:B------:R-:W-:Y:S02]  /*1de0*/  LEA R208, P2, R4, R195, 0x1 ;  /* 0x000000c304d07211 */ /* 0x000fe400078408ff */
[----:B------:R-:W-:Y:S01]  /*1df0*/  LEA.HI.X.SX32 R211, R2, R31, 0x1, P1 ;  /* 0x0000001f02d37211 */ /* 0x000fe200008f0eff */
[----:B------:R-:W-:Y:S01]  /*1e00*/  IMAD R2, R33, 0x2, R8 ;  /* 0x0000000221027824 */ /* 0x000fe200078e0208 */
[----:B------:R-:W-:Y:S02]  /*1e10*/  LEA R214, P0, R11, R195, 0x1 ;  /* 0x000000c30bd67211 */ /* 0x000fe400078008ff */
[----:B------:R-:W-:Y:S02]  /*1e20*/  LEA.HI.X.SX32 R209, R4, R31, 0x1, P2 ;  /* 0x0000001f04d17211 */ /* 0x000fe400010f0eff */
[----:B------:R-:W-:-:S02]  /*1e30*/  LEA R202, P2, R7, R195, 0x1 ;  /* 0x000000c307ca7211 */ /* 0x000fc400078408ff */
[----:B------:R-:W-:Y:S02]  /*1e40*/  LEA R4, R33, R2, 0x1 ;  /* 0x0000000221047211 */ /* 0x000fe400078e08ff */
[----:B------:R-:W-:Y:S01]  /*1e50*/  LEA.HI.X.SX32 R215, R11, R31, 0x1, P0 ;  /* 0x0000001f0bd77211 */ /* 0x000fe200000f0eff */
[----:B------:R-:W-:Y:S01]  /*1e60*/  IMAD.MOV.U32 R11, RZ, RZ, 0x3f800000 ;  /* 0x3f800000ff0b7424 */ /* 0x000fe200078e00ff */
[----:B------:R-:W-:Y:S02]  /*1e70*/  LEA R206, P0, R5, R195, 0x1 ;  /* 0x000000c305ce7211 */ /* 0x000fe400078008ff */
[----:B------:R-:W-:Y:S02]  /*1e80*/  LEA.HI.X.SX32 R203, R7, R31, 0x1, P2 ;  /* 0x0000001f07cb7211 */ /* 0x000fe400010f0eff */
[----:B------:R-:W-:Y:S02]  /*1e90*/  LEA R196, P2, R4, R195, 0x1 ;  /* 0x000000c304c47211 */ /* 0x000fe400078408ff */
[----:B------:R-:W-:Y:S01]  /*1ea0*/  LEA.HI.X.SX32 R207, R5, R31, 0x1, P0 ;  /* 0x0000001f05cf7211 */ /* 0x000fe200000f0eff */
[----:B------:R-:W-:Y:S01]  /*1eb0*/  IMAD R5, R33, 0x2, R4 ;  /* 0x0000000221057824 */ /* 0x000fe200078e0204 */
[----:B------:R-:W-:-:S02]  /*1ec0*/  LEA R200, P0, R8, R195, 0x1 ;  /* 0x000000c308c87211 */ /* 0x000fc400078008ff */
[----:B------:R-:W-:Y:S02]  /*1ed0*/  LEA R204, P1, R6, R195, 0x1 ;  /* 0x000000c306cc7211 */ /* 0x000fe400078208ff */
[-C--:B------:R-:W-:Y:S02]  /*1ee0*/  LEA.HI.X.SX32 R197, R4, R31.reuse, 0x1, P2 ;  /* 0x0000001f04c57211 */ /* 0x080fe400010f0eff */
[----:B------:R-:W-:Y:S01]  /*1ef0*/  SHF.R.U32.HI R4, RZ, 0x3, R34 ;  /* 0x00000003ff047819 */ /* 0x000fe20000011622 */
[----:B------:R-:W-:Y:S01]  /*1f00*/  IMAD.SHL.U32 R34, R30, 0x8, RZ ;  /* 0x000000081e227824 */ /* 0x000fe200078e00ff */
[-C--:B------:R-:W-:Y:S02]  /*1f10*/  LEA.HI.X.SX32 R201, R8, R31.reuse, 0x1, P0 ;  /* 0x0000001f08c97211 */ /* 0x080fe400000f0eff */
[----:B------:R-:W-:Y:S02]  /*1f20*/  LEA.HI.X.SX32 R205, R6, R31, 0x1, P1 ;  /* 0x0000001f06cd7211 */ /* 0x000fe400008f0eff */
[----:B------:R-:W-:-:S02]  /*1f30*/  LEA R194, P3, R5, R195, 0x1 ;  /* 0x000000c305c27211 */ /* 0x000fc400078608ff */
[----:B------:R-:W-:Y:S02]  /*1f40*/  SHF.L.U32 R8, R67, 0x7, RZ ;  /* 0x0000000743087819 */ /* 0x000fe400000006ff */
[----:B------:R-:W-:Y:S02]  /*1f50*/  LEA R198, P1, R2, R195, 0x1 ;  /* 0x000000c302c67211 */ /* 0x000fe400078208ff */
[----:B------:R-:W-:Y:S01]  /*1f60*/  LOP3.LUT R6, R4, 0x1c, RZ, 0xc0, !PT ;  /* 0x0000001c04067812 */ /* 0x000fe200078ec0ff */
[----:B------:R-:W-:Y:S01]  /*1f70*/  IMAD R4, R36, 0x40, R3 ;  /* 0x0000004024047824 */ /* 0x000fe200078e0203 */
[-C--:B------:R-:W-:Y:S02]  /*1f80*/  LEA.HI.X.SX32 R195, R5, R31.reuse, 0x1, P3 ;  /* 0x0000001f05c37211 */ /* 0x080fe400018f0eff */
[----:B------:R-:W-:Y:S01]  /*1f90*/  LOP3.LUT R8, R3, 0x780, R8, 0xf8, !PT ;  /* 0x0000078003087812 */ /* 0x000fe200078ef808 */
[----:B------:R-:W-:Y:S01]  /*1fa0*/  IMAD.IADD R34, R34, 0x1, R6 ;  /* 0x0000000122227824 */ /* 0x000fe200078e0206 */
[----:B------:R-:W-:Y:S01]  /*1fb0*/  LEA.HI.X.SX32 R199, R2, R31, 0x1, P1 ;  /* 0x0000001f02c77211 */ /* 0x000fe200008f0eff */
[----:B------:R-:W-:Y:S01]  /*1fc0*/  IMAD.IADD R38, R6, 0x1, R27 ;  /* 0x0000000106267824 */ /* 0x000fe200078e021b */
[----:B------:R-:W-:-:S02]  /*1fd0*/  LEA.HI R5, R30, 0x38, RZ, 0x1e ;  /* 0x000000381e057811 */ /* 0x000fc400078ff0ff */
[----:B------:R-:W-:Y:S02]  /*1fe0*/  LEA.HI R25, R30, 0x30, RZ, 0x1e ;  /* 0x000000301e197811 */ /* 0x000fe400078ff0ff */
[--C-:B------:R-:W-:Y:S01]  /*1ff0*/  LOP3.LUT R3, R3, 0x30, R68.reuse, 0x78, !PT ;  /* 0x0000003003037812 */ /* 0x100fe200078e7844 */
[----:B------:R-:W-:Y:S01]  /*2000*/  IMAD.IADD R129, R32, 0x1, R5 ;  /* 0x0000000120817824 */ /* 0x000fe200078e0205 */
[----:B------:R-:W-:Y:S01]  /*2010*/  LEA.HI R7, R30, 0x28, RZ, 0x1e ;  /* 0x000000281e077811 */ /* 0x000fe200078ff0ff */
[----:B------:R-:W-:Y:S01]  /*2020*/  IMAD.IADD R128, R32, 0x1, R25 ;  /* 0x0000000120807824 */ /* 0x000fe200078e0219 */
[C---:B------:R-:W-:Y:S01]  /*2030*/  LEA.HI R31, R30.reuse, 0x10, RZ, 0x1e ;  /* 0x000000101e1f7811 */ /* 0x040fe200078ff0ff */
[----:B------:R-:W-:Y:S01]  /*2040*/  IMAD.SHL.U32 R25, R25, 0x20, RZ ;  /* 0x0000002019197824 */ /* 0x000fe200078e00ff */
[----:B------:R-:W-:Y:S01]  /*2050*/  LEA.HI R33, R30, 0x8, RZ, 0x1e ;  /* 0x000000081e217811 */ /* 0x000fe200078ff0ff */
[----:B------:R-:W-:Y:S01]  /*2060*/  IMAD.SHL.U32 R26, R7, 0x20, RZ ;  /* 0x00000020071a7824 */ /* 0x000fe200078e00ff */
[----:B------:R-:W-:-:S02]  /*2070*/  LOP3.LUT R4, R4, 0x30, R68, 0x78, !PT ;  /* 0x0000003004047812 */ /* 0x000fc400078e7844 */
[----:B------:R-:W-:Y:S01]  /*2080*/  LEA.HI R2, R30, R32, RZ, 0x1e ;  /* 0x000000201e027211 */ /* 0x000fe200078ff0ff */
[----:B------:R-:W-:Y:S01]  /*2090*/  IMAD.MOV.U32 R2, RZ, RZ, 0x3f800000 ;  /* 0x3f800000ff027424 */ /* 0x000fe200078e00ff */
[----:B------:R-:W-:Y:S01]  /*20a0*/  LEA R3, R36, R3, 0x5 ;  /* 0x0000000324037211 */ /* 0x000fe200078e28ff */
[----:B------:R-:W-:Y:S01]  /*20b0*/  IMAD R43, R44, 0x100, R4 ;  /* 0x000001002c2b7824 */ /* 0x000fe200078e0204 */
[----:B------:R-:W-:Y:S01]  /*20c0*/  IADD3 R119, R32, R7, RZ ;  /* 0x0000000720777210 */ /* 0x000fe20007ffe0ff */
[----:B------:R-:W-:Y:S01]  /*20d0*/  IMAD.IADD R39, R6, 0x1, R26 ;  /* 0x0000000106277824 */ /* 0x000fe200078e021a */
[C---:B------:R-:W-:Y:S01]  /*20e0*/  IADD3 R30, R32.reuse, R31, RZ ;  /* 0x0000001f201e7210 */ /* 0x040fe20007ffe0ff */
[----:B------:R-:W-:Y:S01]  /*20f0*/  IMAD.IADD R32, R32, 0x1, R33 ;  /* 0x0000000120207824 */ /* 0x000fe200078e0221 */
[----:B------:R-:W-:Y:S01]  /*2100*/  LOP3.LUT R42, R8, 0x10, R67, 0x78, !PT ;  /* 0x00000010082a7812 */ /* 0x000fe200078e7843 */
[----:B------:R-:W-:Y:S01]  /*2110*/  IMAD.SHL.U32 R31, R31, 0x20, RZ ;  /* 0x000000201f1f7824 */ /* 0x000fe200078e00ff */
[----:B------:R-:W-:-:S02]  /*2120*/  SHF.L.U32 R24, R5, 0x5, RZ ;  /* 0x0000000505187819 */ /* 0x000fc400000006ff */
[----:B------:R-:W-:Y:S01]  /*2130*/  SHF.L.U32 R33, R33, 0x5, RZ ;  /* 0x0000000521217819 */ /* 0x000fe200000006ff */
[----:B------:R-:W-:Y:S01]  /*2140*/  IMAD.IADD R36, R6, 0x1, R31 ;  /* 0x0000000106247824 */ /* 0x000fe200078e021f */
[----:B------:R-:W-:Y:S01]  /*2150*/  LEA R44, R44, R3, 0x7 ;  /* 0x000000032c2c7211 */ /* 0x000fe200078e38ff */
[C---:B------:R-:W-:Y:S01]  /*2160*/  IMAD.IADD R41, R6.reuse, 0x1, R24 ;  /* 0x0000000106297824 */ /* 0x040fe200078e0218 */
[C---:B------:R-:W-:Y:S01]  /*2170*/  LOP3.LUT R4, R19.reuse, 0x20, RZ, 0x3c, !PT ;  /* 0x0000002013047812 */ /* 0x040fe200078e3cff */
[----:B------:R-:W-:Y:S01]  /*2180*/  IMAD.IADD R35, R6, 0x1, R33 ;  /* 0x0000000106237824 */ /* 0x000fe200078e0221 */
[C---:B------:R-:W-:Y:S02]  /*2190*/  LOP3.LUT R3, R19.reuse, 0x40, RZ, 0x3c, !PT ;  /* 0x0000004013037812 */ /* 0x040fe400078e3cff */
[----:B------:R-:W-:Y:S02]  /*21a0*/  LOP3.LUT R5, R19, 0x60, RZ, 0x3c, !PT ;  /* 0x0000006013057812 */ /* 0x000fe400078e3cff */
[----:B------:R-:W-:-:S02]  /*21b0*/  LOP3.LUT R4, R42, 0x20, RZ, 0x3c, !PT ;  /* 0x000000202a047812 */ /* 0x000fc400078e3cff */
[C---:B------:R-:W-:Y:S02]  /*21c0*/  LOP3.LUT R3, R42.reuse, 0x40, RZ, 0x3c, !PT ;  /* 0x000000402a037812 */ /* 0x040fe400078e3cff */
[----:B------:R-:W-:Y:S02]  /*21d0*/  LOP3.LUT R5, R42, 0x60, RZ, 0x3c, !PT ;  /* 0x000000602a057812 */ /* 0x000fe400078e3cff */
[C---:B------:R-:W-:Y:S02]  /*21e0*/  LOP3.LUT R4, R21.reuse, 0x20, RZ, 0x3c, !PT ;  /* 0x0000002015047812 */ /* 0x040fe400078e3cff */
[----:B------:R-:W-:Y:S02]  /*21f0*/  LOP3.LUT R3, R21, 0x40, RZ, 0x3c, !PT ;  /* 0x0000004015037812 */ /* 0x000fe400078e3cff */
[----:B------:R-:W-:Y:S02]  /*2200*/  MOV R65, 0xff800000 ;  /* 0xff80000000417802 */ /* 0x000fe40000000f00 */
[----:B------:R-:W-:-:S02]  /*2210*/  MOV R15, 0xff800000 ;  /* 0xff800000000f7802 */ /* 0x000fc40000000f00 */
[----:B------:R-:W-:Y:S02]  /*2220*/  MOV R45, 0xff800000 ;  /* 0xff800000002d7802 */ /* 0x000fe40000000f00 */
[----:B------:R-:W-:Y:S02]  /*2230*/  MOV R13, 0x3f800000 ;  /* 0x3f800000000d7802 */ /* 0x000fe40000000f00 */
[----:B------:R-:W-:Y:S02]  /*2240*/  MOV R116, 0x3f800000 ;  /* 0x3f80000000747802 */ /* 0x000fe40000000f00 */
[C---:B------:R-:W-:Y:S02]  /*2250*/  IADD3 R37, R6.reuse, R29, RZ ;  /* 0x0000001d06257210 */ /* 0x040fe40007ffe0ff */
[----:B------:R-:W-:Y:S02]  /*2260*/  IADD3 R40, R6, R25, RZ ;  /* 0x0000001906287210 */ /* 0x000fe40007ffe0ff */
[----:B------:R-:W-:-:S02]  /*2270*/  LOP3.LUT R5, R21, 0x60, RZ, 0x3c, !PT ;  /* 0x0000006015057812 */ /* 0x000fc400078e3cff */
[----:B------:R-:W-:Y:S02]  /*2280*/  LOP3.LUT R4, R43, 0x40, RZ, 0x3c, !PT ;  /* 0x000000402b047812 */ /* 0x000fe400078e3cff */
[----:B------:R-:W-:Y:S02]  /*2290*/  LOP3.LUT R3, R44, 0x40, RZ, 0x3c, !PT ;  /* 0x000000402c037812 */ /* 0x000fe400078e3cff */
.L_x_1:
[----:B------:R-:W2:Y:S04]  /*22a0*/  LDL.64 R6, [R1+0x40] ;  /* 0x0000400001067983 */ /* 0x000ea80000100a00 */
[----:B------:R-:W3:Y:S04]  /*22b0*/  LDL.64 R8, [R1+0x28] ;  /* 0x0000280001087983 */ /* 0x000ee80000100a00 */
[----:B------:R-:W4:Y:S04]  /*22c0*/  LDL.64 R70, [R1+0x18] ;  /* 0x0000180001467983 */ /* 0x000f280000100a00 */
[----:B------:R-:W5:Y:S04]  /*22d0*/  LDL.64 R76, [R1+0x10] ;  /* 0x00001000014c7983 */ /* 0x000f680000100a00 */
[----:B------:R-:W5:Y:S04]  /*22e0*/  LDL.64 R4, [R1+0x38] ;  /* 0x0000380001047983 */ /* 0x000f680000100a00 */
[----:B------:R-:W5:Y:S04]  /*22f0*/  LDL.64 R78, [R1+0x30] ;  /* 0x00003000014e7983 */ /* 0x000f680000100a00 */
[----:B------:R-:W5:Y:S04]  /*2300*/  LDL.64 R68, [R1+0x20] ;  /* 0x0000200001447983 */ /* 0x000f680000100a00 */
[----:B------:R-:W5:Y:S04]  /*2310*/  LDL.64 R84, [R1] ;  /* 0x0000000001547983 */ /* 0x000f680000100a00 */
[----:B------:R-:W5:Y:S01]  /*2320*/  LDL.64 R86, [R1+0x8] ;  /* 0x0000080001567983 */ /* 0x000f620000100a00 */
[----:B--2---:R-:W-:-:S04]  /*2330*/  IMAD.WIDE R6, R23, 0x2, R6 ;  /* 0x0000000217067825 */ /* 0x004fc800078e0206 */
[C---:B---3--:R-:W-:Y:S01]  /*2340*/  IMAD.WIDE R8, R23.reuse, 0x2, R8 ;  /* 0x0000000217087825 */ /* 0x048fe200078e0208 */
[----:B------:R0:W2:Y:S03]  /*2350*/  LDG.E.U16 R3, [R6.64] ;  /* 0x0000000606037981 */ /* 0x0000a6000c1e1500 */
[C---:B----4-:R-:W-:Y:S01]  /*2360*/  IMAD.WIDE R70, R23.reuse, 0x2, R70 ;  /* 0x0000000217467825 */ /* 0x050fe200078e0246 */
[----:B------:R1:W3:Y:S03]  /*2370*/  LDG.E.U16 R10, [R8.64] ;  /* 0x00000006080a7981 */ /* 0x0002e6000c1e1500 */
[----:B-----5:R-:W-:-:S04]  /*2380*/  IMAD.WIDE R76, R23, 0x2, R76 ;  /* 0x00000002174c7825 */ /* 0x020fc800078e024c */
[----:B------:R-:W-:-:S04]  /*2390*/  IMAD.WIDE R4, R23, 0x2, R4 ;  /* 0x0000000217047825 */ /* 0x000fc800078e0204 */
[C---:B0-----:R-:W-:Y:S02]  /*23a0*/  IMAD.WIDE R6, R23.reuse, 0x2, R78 ;  /* 0x0000000217067825 */ /* 0x041fe400078e024e */
[----:B------:R0:W4:Y:S02]  /*23b0*/  LDG.E.U16 R78, [R70.64] ;  /* 0x00000006464e7981 */ /* 0x000124000c1e1500 */
[C---:B------:R-:W-:Y:S02]  /*23c0*/  IMAD.WIDE R68, R23.reuse, 0x2, R68 ;  /* 0x0000000217447825 */ /* 0x040fe400078e0244 */
[----:B------:R5:W3:Y:S02]  /*23d0*/  LDG.E.U16 R79, [R76.64] ;  /* 0x000000064c4f7981 */ /* 0x000ae4000c1e1500 */
[C---:B-1----:R-:W-:Y:S02]  /*23e0*/  IMAD.WIDE R8, R23.reuse, 0x2, R84 ;  /* 0x0000000217087825 */ /* 0x042fe400078e0254 */
[----:B------:R1:W3:Y:S02]  /*23f0*/  LDG.E.U16 R4, [R4.64] ;  /* 0x0000000604047981 */ /* 0x0002e4000c1e1500 */
[----:B0-----:R-:W-:-:S02]  /*2400*/  IMAD.WIDE R70, R23, 0x2, R248 ;  /* 0x0000000217467825 */ /* 0x001fc400078e02f8 */
[----:B------:R0:W3:Y:S02]  /*2410*/  LDG.E.U16 R67, [R68.64] ;  /* 0x0000000644437981 */ /* 0x0000e4000c1e1500 */
[C---:B-----5:R-:W-:Y:S02]  /*2420*/  IMAD.WIDE R76, R23.reuse, 0x2, R246 ;  /* 0x00000002174c7825 */ /* 0x060fe400078e02f6 */
[----:B------:R5:W4:Y:S04]  /*2430*/  LDG.E.U16 R85, [R8.64] ;  /* 0x0000000608557981 */ /* 0x000b28000c1e1500 */
[----:B-1----:R1:W4:Y:S01]  /*2440*/  LDG.E.U16 R5, [R6.64] ;  /* 0x0000000606057981 */ /* 0x002322000c1e1500 */
[----:B0-----:R-:W-:-:S03]  /*2450*/  IMAD.WIDE R68, R23, 0x2, R250 ;  /* 0x0000000217447825 */ /* 0x001fc600078e02fa */
[----:B------:R0:W4:Y:S01]  /*2460*/  LDG.E.U16 R88, [R76.64] ;  /* 0x000000064c587981 */ /* 0x000122000c1e1500 */
[----:B-----5:R-:W-:-:S04]  /*2470*/  IMAD.WIDE R8, R23, 0x2, R240 ;  /* 0x0000000217087825 */ /* 0x020fc800078e02f0 */
[C---:B-1----:R-:W-:Y:S01]  /*2480*/  IMAD.WIDE R6, R23.reuse, 0x2, R86 ;  /* 0x0000000217067825 */ /* 0x042fe200078e0256 */
[----:B------:R1:W5:Y:S03]  /*2490*/  LDG.E.U16 R90, [R8.64] ;  /* 0x00000006085a7981 */ /* 0x000366000c1e1500 */
[C---:B0-----:R-:W-:Y:S01]  /*24a0*/  IMAD.WIDE R76, R23.reuse, 0x2, R230 ;  /* 0x00000002174c7825 */ /* 0x041fe200078e02e6 */
[----:B------:R0:W5:Y:S04]  /*24b0*/  LDG.E.U16 R87, [R70.64] ;  /* 0x0000000646577981 */ /* 0x000168000c1e1500 */
[----:B------:R0:W5:Y:S01]  /*24c0*/  LDG.E.U16 R84, [R6.64] ;  /* 0x0000000606547981 */ /* 0x000162000c1e1500 */
[----:B-1----:R-:W-:-:S03]  /*24d0*/  IMAD.WIDE R8, R23, 0x2, R222 ;  /* 0x0000000217087825 */ /* 0x002fc600078e02de */
[----:B------:R1:W5:Y:S01]  /*24e0*/  LDG.E.U16 R86, [R68.64] ;  /* 0x0000000644567981 */ /* 0x000362000c1e1500 */
[----:B0-----:R-:W-:-:S03]  /*24f0*/  IMAD.WIDE R70, R23, 0x2, R234 ;  /* 0x0000000217467825 */ /* 0x001fc600078e02ea */
[----:B------:R0:W5:Y:S01]  /*2500*/  LDG.E.U16 R97, [R76.64] ;  /* 0x000000064c617981 */ /* 0x000162000c1e1500 */
[----:B------:R-:W-:-:S03]  /*2510*/  IMAD.WIDE R6, R23, 0x2, R244 ;  /* 0x0000000217067825 */ /* 0x000fc600078e02f4 */
        /* <DEDUP_REMOVED lines=14> */
[----:B------:R1:W5:Y:S04]  /*2600*/  LDG.E.U16 R98, [R6.64] ;  /* 0x0000000606627981 */ /* 0x000368000c1e1500 */
[----:B------:R1:W5:Y:S01]  /*2610*/  LDG.E.U16 R108, [R8.64] ;  /* 0x00000006086c7981 */ /* 0x000362000c1e1500 */
[----:B0-----:R-:W-:-:S03]  /*2620*/  IMAD.WIDE R76, R23, 0x2, R196 ;  /* 0x00000002174c7825 */ /* 0x001fc600078e02c4 */
[----:B------:R0:W5:Y:S01]  /*2630*/  LDG.E.U16 R110, [R70.64] ;  /* 0x00000006466e7981 */ /* 0x000162000c1e1500 */
[----:B-1----:R-:W-:-:S03]  /*2640*/  IMAD.WIDE R6, R23, 0x2, R214 ;  /* 0x0000000217067825 */ /* 0x002fc600078e02d6 */
[----:B------:R1:W5:Y:S01]  /*2650*/  LDG.E.U16 R111, [R76.64] ;  /* 0x000000064c6f7981 */ /* 0x000362000c1e1500 */
[----:B------:R-:W-:-:S03]  /*2660*/  IMAD.WIDE R68, R23, 0x2, R204 ;  /* 0x0000000217447825 */ /* 0x000fc600078e02cc */
[----:B------:R1:W5:Y:S01]  /*2670*/  LDG.E.U16 R103, [R6.64] ;  /* 0x0000000606677981 */ /* 0x000362000c1e1500 */
[----:B------:R-:W-:-:S03]  /*2680*/  IMAD.WIDE R8, R23, 0x2, R226 ;  /* 0x0000000217087825 */ /* 0x000fc600078e02e2 */
[----:B------:R1:W5:Y:S01]  /*2690*/  LDG.E.U16 R109, [R68.64] ;  /* 0x00000006446d7981 */ /* 0x000362000c1e1500 */
[----:B0-----:R-:W-:-:S03]  /*26a0*/  IMAD.WIDE R70, R23, 0x2, R202 ;  /* 0x0000000217467825 */ /* 0x001fc600078e02ca */
[----:B------:R-:W5:Y:S01]  /*26b0*/  LDG.E.U16 R8, [R8.64] ;  /* 0x0000000608087981 */ /* 0x000f62000c1e1500 */
[----:B-1----:R-:W-:-:S03]  /*26c0*/  IMAD.WIDE R6, R23, 0x2, R236 ;  /* 0x0000000217067825 */ /* 0x002fc600078e02ec */
[----:B------:R-:W5:Y:S01]  /*26d0*/  LDG.E.U16 R70, [R70.64] ;  /* 0x0000000646467981 */ /* 0x000f62000c1e1500 */
[----:B------:R-:W-:-:S03]  /*26e0*/  IMAD.WIDE R68, R23, 0x2, R210 ;  /* 0x0000000217447825 */ /* 0x000fc600078e02d2 */
[----:B------:R-:W5:Y:S01]  /*26f0*/  LDG.E.U16 R6, [R6.64] ;  /* 0x0000000606067981 */ /* 0x000f62000c1e1500 */
[----:B------:R-:W-:-:S03]  /*2700*/  IMAD.WIDE R76, R23, 0x2, R194 ;  /* 0x00000002174c7825 */ /* 0x000fc600078e02c2 */
[----:B------:R-:W5:Y:S04]  /*2710*/  LDG.E.U16 R68, [R68.64] ;  /* 0x0000000644447981 */ /* 0x000f68000c1e1500 */
[----:B------:R-:W5:Y:S04]  /*2720*/  LDG.E.U16 R76, [R76.64] ;  /* 0x000000064c4c7981 */ /* 0x000f68000c1e1500 */
[----:B------:R-:W-:Y:S01]  /*2730*/  BAR.SYNC.DEFER_BLOCKING 0x0 ;  /* 0x0000000000007b1d */ /* 0x000fe20000010000 */
[C---:B------:R-:W-:Y:S02]  /*2740*/  LOP3.LUT R112, R19.reuse, 0x20, RZ, 0x3c, !PT ;  /* 0x0000002013707812 */ /* 0x040fe400078e3cff */
[----:B------:R-:W-:-:S02]  /*2750*/  LOP3.LUT R113, R19, 0x40, RZ, 0x3c, !PT ;  /* 0x0000004013717812 */ /* 0x000fc400078e3cff */
[C---:B------:R-:W-:Y:S02]  /*2760*/  LOP3.LUT R213, R21.reuse, 0x20, RZ, 0x3c, !PT ;  /* 0x0000002015d57812 */ /* 0x040fe400078e3cff */
[C---:B------:R-:W-:Y:S02]  /*2770*/  LOP3.LUT R212, R21.reuse, 0x40, RZ, 0x3c, !PT ;  /* 0x0000004015d47812 */ /* 0x040fe400078e3cff */
[----:B------:R-:W-:Y:S01]  /*2780*/  LOP3.LUT R117, R21, 0x60, RZ, 0x3c, !PT ;  /* 0x0000006015757812 */ /* 0x000fe200078e3cff */
[----:B--2---:R-:W-:Y:S04]  /*2790*/  STS.U16 [R19+0x4000], R3 ;  /* 0x0040000313007388 */ /* 0x004fe80000000400 */
[----:B---3--:R-:W-:Y:S04]  /*27a0*/  STS.U16 [R19+0x4800], R67 ;  /* 0x0048004313007388 */ /* 0x008fe80000000400 */
[----:B----4-:R-:W-:Y:S04]  /*27b0*/  STS.U16 [R19+0x5000], R85 ;  /* 0x0050005513007388 */ /* 0x010fe80000000400 */
        /* <DEDUP_REMOVED lines=13> */
[----:B------:R-:W-:Y:S04]  /*2890*/  STS.U16 [R113+0x4400], R5 ;  /* 0x0044000571007388 */ /* 0x000fe80000000400 */
[----:B------:R-:W-:Y:S01]  /*28a0*/  STS.U16 [R113+0x4c00], R79 ;  /* 0x004c004f71007388 */ /* 0x000fe20000000400 */
[----:B0-----:R-:W-:-:S03]  /*28b0*/  LOP3.LUT R112, R19, 0x60, RZ, 0x3c, !PT ;  /* 0x0000006013707812 */ /* 0x001fc600078e3cff */
        /* <DEDUP_REMOVED lines=14> */
[----:B------:R-:W-:Y:S06]  /*29a0*/  BAR.SYNC.DEFER_BLOCKING 0x0 ;  /* 0x0000000000007b1d */ /* 0x000fec0000010000 */
[----:B------:R-:W-:Y:S04]  /*29b0*/  LDSM.16.MT88.4 R76, [R21] ;  /* 0x00000000154c783b */ /* 0x000fe80000004200 */
[----:B------:R-:W0:Y:S04]  /*29c0*/  LDSM.16.M88.4 R4, [R43+0x4000] ;  /* 0x004000002b04783b */ /* 0x000e280000000200 */
[----:B------:R-:W1:Y:S04]  /*29d0*/  LDSM.16.MT88.4 R68, [R213] ;  /* 0x00000000d544783b */ /* 0x000e680000004200 */
[----:B------:R-:W2:Y:S04]  /*29e0*/  LDSM.16.MT88.4 R124, [R212] ;  /* 0x00000000d47c783b */ /* 0x000ea80000004200 */
[----:B------:R-:W3:Y:S04]  /*29f0*/  LDSM.16.MT88.4 R112, [R117] ;  /* 0x000000007570783b */ /* 0x000ee80000004200 */
[----:B------:R-:W4:Y:S04]  /*2a00*/  LDSM.16.MT88.4 R84, [R21+0x800] ;  /* 0x000800001554783b */ /* 0x000f280000004200 */
[----:B------:R-:W5:Y:S04]  /*2a10*/  LDSM.16.MT88.4 R88, [R213+0x800] ;  /* 0x00080000d558783b */ /* 0x000f680000004200 */
[----:B------:R-:W3:Y:S04]  /*2a20*/  LDSM.16.MT88.4 R120, [R212+0x800] ;  /* 0x00080000d478783b */ /* 0x000ee80000004200 */
[----:B------:R-:W4:Y:S01]  /*2a30*/  LDSM.16.MT88.4 R108, [R117+0x800] ;  /* 0x00080000756c783b */ /* 0x000f220000004200 */
[----:B------:R-:W-:-:S03]  /*2a40*/  LOP3.LUT R3, R43, 0x40, RZ, 0x3c, !PT ;  /* 0x000000402b037812 */ /* 0x000fc600078e3cff */
[----:B------:R-:W-:Y:S04]  /*2a50*/  LDSM.16.MT88.4 R100, [R212+0x1000] ;  /* 0x00100000d464783b */ /* 0x000fe80000004200 */
[----:B------:R-:W-:Y:S01]  /*2a60*/  LDSM.16.MT88.4 R96, [R213+0x1000] ;  /* 0x00100000d560783b */ /* 0x000fe20000004200 */
[-C--:B0-----:R-:W-:Y:S08]  /*2a70*/  HMMA.16816.F32 R76, R76, R4.reuse, RZ ;  /* 0x000000044c4c723c */ /* 0x081ff000000018ff */
[-C--:B-1----:R-:W-:Y:S08]  /*2a80*/  HMMA.16816.F32 R68, R68, R4.reuse, RZ ;  /* 0x000000044444723c */ /* 0x082ff000000018ff */
[-C--:B--2---:R-:W-:Y:S08]  /*2a90*/  HMMA.16816.F32 R124, R124, R4.reuse, RZ ;  /* 0x000000047c7c723c */ /* 0x084ff000000018ff */
[----:B---3--:R-:W-:Y:S08]  /*2aa0*/  HMMA.16816.F32 R112, R112, R4, RZ ;  /* 0x000000047070723c */ /* 0x008ff000000018ff */
[-C--:B----4-:R-:W-:Y:S01]  /*2ab0*/  HMMA.16816.F32 R84, R84, R6.reuse, R76 ;  /* 0x000000065454723c */ /* 0x090fe2000000184c */
[----:B------:R-:W-:Y:S07]  /*2ac0*/  LDSM.16.MT88.4 R76, [R21+0x1000] ;  /* 0x00100000154c783b */ /* 0x000fee0000004200 */
[-C--:B-----5:R-:W-:Y:S01]  /*2ad0*/  HMMA.16816.F32 R88, R88, R6.reuse, R68 ;  /* 0x000000065858723c */ /* 0x0a0fe20000001844 */
[----:B------:R-:W0:Y:S07]  /*2ae0*/  LDSM.16.M88.4 R68, [R3+0x4000] ;  /* 0x004000000344783b */ /* 0x000e2e0000000200 */
[-C--:B------:R-:W-:Y:S01]  /*2af0*/  HMMA.16816.F32 R120, R120, R6.reuse, R124 ;  /* 0x000000067878723c */ /* 0x080fe2000000187c */
[----:B------:R-:W-:Y:S07]  /*2b00*/  LDSM.16.MT88.4 R124, [R212+0x3000] ;  /* 0x00300000d47c783b */ /* 0x000fee0000004200 */
[----:B------:R-:W-:Y:S01]  /*2b10*/  HMMA.16816.F32 R112, R108, R6, R112 ;  /* 0x000000066c70723c */ /* 0x000fe20000001870 */
[----:B------:R-:W1:Y:S04]  /*2b20*/  LDSM.16.MT88.4 R108, [R117+0x1000] ;  /* 0x00100000756c783b */ /* 0x000e680000004200 */
[----:B------:R-:W2:Y:S03]  /*2b30*/  LDSM.16.MT88.4 R4, [R21+0x1800] ;  /* 0x001800001504783b */ /* 0x000ea60000004200 */
[-C--:B0-----:R-:W-:Y:S01]  /*2b40*/  HMMA.16816.F32 R76, R76, R68.reuse, R84 ;  /* 0x000000444c4c723c */ /* 0x081fe20000001854 */
[----:B------:R-:W0:Y:S07]  /*2b50*/  LDSM.16.MT88.4 R84, [R213+0x1800] ;  /* 0x00180000d554783b */ /* 0x000e2e0000004200 */
[-C--:B------:R-:W-:Y:S01]  /*2b60*/  HMMA.16816.F32 R100, R100, R68.reuse, R120 ;  /* 0x000000446464723c */ /* 0x080fe20000001878 */
[----:B------:R-:W3:Y:S07]  /*2b70*/  LDSM.16.MT88.4 R120, [R212+0x1800] ;  /* 0x00180000d478783b */ /* 0x000eee0000004200 */
[-C--:B------:R-:W-:Y:S01]  /*2b80*/  HMMA.16816.F32 R88, R96, R68.reuse, R88 ;  /* 0x000000446058723c */ /* 0x080fe20000001858 */
[----:B------:R-:W4:Y:S07]  /*2b90*/  LDSM.16.MT88.4 R96, [R117+0x1800] ;  /* 0x001800007560783b */ /* 0x000f2e0000004200 */
[----:B-1----:R-:W-:Y:S01]  /*2ba0*/  HMMA.16816.F32 R108, R108, R68, R112 ;  /* 0x000000446c6c723c */ /* 0x002fe20000001870 */
[----:B------:R-:W-:Y:S07]  /*2bb0*/  LDSM.16.MT88.4 R112, [R21+0x2000] ;  /* 0x002000001570783b */ /* 0x000fee0000004200 */
[-C--:B--2---:R-:W-:Y:S01]  /*2bc0*/  HMMA.16816.F32 R4, R4, R70.reuse, R76 ;  /* 0x000000460404723c */ /* 0x084fe2000000184c */
[----:B------:R-:W1:Y:S07]  /*2bd0*/  LDSM.16.M88.4 R76, [R43+0x4080] ;  /* 0x004080002b4c783b */ /* 0x000e6e0000000200 */
[-C--:B0-----:R-:W-:Y:S01]  /*2be0*/  HMMA.16816.F32 R84, R84, R70.reuse, R88 ;  /* 0x000000465454723c */ /* 0x081fe20000001858 */
[----:B------:R-:W0:Y:S07]  /*2bf0*/  LDSM.16.MT88.4 R88, [R117+0x2000] ;  /* 0x002000007558783b */ /* 0x000e2e0000004200 */
[-C--:B---3--:R-:W-:Y:S01]  /*2c00*/  HMMA.16816.F32 R100, R120, R70.reuse, R100 ;  /* 0x000000467864723c */ /* 0x088fe20000001864 */
[----:B------:R-:W2:Y:S07]  /*2c10*/  LDSM.16.MT88.4 R120, [R213+0x2000] ;  /* 0x00200000d578783b */ /* 0x000eae0000004200 */
[----:B----4-:R-:W-:Y:S01]  /*2c20*/  HMMA.16816.F32 R96, R96, R70, R108 ;  /* 0x000000466060723c */ /* 0x010fe2000000186c */
[----:B------:R-:W3:Y:S04]  /*2c30*/  LDSM.16.MT88.4 R108, [R212+0x2000] ;  /* 0x00200000d46c783b */ /* 0x000ee80000004200 */
[----:B------:R-:W4:Y:S03]  /*2c40*/  LDSM.16.MT88.4 R68, [R21+0x2800] ;  /* 0x002800001544783b */ /* 0x000f260000004200 */
[-C--:B-1----:R-:W-:Y:S01]  /*2c50*/  HMMA.16816.F32 R112, R112, R76.reuse, R4 ;  /* 0x0000004c7070723c */ /* 0x082fe20000001804 */
[----:B------:R-:W1:Y:S11]  /*2c60*/  LDSM.16.MT88.4 R4, [R213+0x2800] ;  /* 0x00280000d504783b */ /* 0x000e760000004200 */
[----:B------:R-:W-:Y:S04]  /*2c70*/  @!UPT UIADD3 URZ, URZ, URZ, URZ ;  /* 0x0000003f3f3ff290 */ /* 0x000fe8000fffe03f */
[-C--:B0-----:R-:W-:Y:S01]  /*2c80*/  HMMA.16816.F32 R88, R88, R76.reuse, R96 ;  /* 0x0000004c5858723c */ /* 0x081fe20000001860 */
[----:B------:R-:W0:Y:S07]  /*2c90*/  LDSM.16.MT88.4 R96, [R212+0x2800] ;  /* 0x00280000d460783b */ /* 0x000e2e0000004200 */
[-C--:B--2---:R-:W-:Y:S01]  /*2ca0*/  HMMA.16816.F32 R84, R120, R76.reuse, R84 ;  /* 0x0000004c7854723c */ /* 0x084fe20000001854 */
[----:B------:R-:W-:Y:S07]  /*2cb0*/  LDSM.16.MT88.4 R120, [R21+0x3000] ;  /* 0x003000001578783b */ /* 0x000fee0000004200 */
[----:B---3--:R-:W-:Y:S01]  /*2cc0*/  HMMA.16816.F32 R100, R108, R76, R100 ;  /* 0x0000004c6c64723c */ /* 0x008fe20000001864 */
[----:B------:R-:W2:Y:S07]  /*2cd0*/  LDSM.16.MT88.4 R108, [R117+0x2800] ;  /* 0x00280000756c783b */ /* 0x000eae0000004200 */
[-C--:B----4-:R-:W-:Y:S01]  /*2ce0*/  HMMA.16816.F32 R68, R68, R78.reuse, R112 ;  /* 0x0000004e4444723c */ /* 0x090fe20000001870 */
[----:B------:R-:W3:Y:S07]  /*2cf0*/  LDSM.16.M88.4 R112, [R3+0x4080] ;  /* 0x004080000370783b */ /* 0x000eee0000000200 */
[-C--:B-1----:R-:W-:Y:S01]  /*2d00*/  HMMA.16816.F32 R4, R4, R78.reuse, R84 ;  /* 0x0000004e0404723c */ /* 0x082fe20000001854 */
[----:B------:R-:W1:Y:S07]  /*2d10*/  LDSM.16.MT88.4 R84, [R213+0x3000] ;  /* 0x00300000d554783b */ /* 0x000e6e0000004200 */
[-C--:B0-----:R-:W-:Y:S01]  /*2d20*/  HMMA.16816.F32 R96, R96, R78.reuse, R100 ;  /* 0x0000004e6060723c */ /* 0x081fe20000001864 */
[----:B------:R-:W0:Y:S07]  /*2d30*/  LDSM.16.MT88.4 R100, [R21+0x3800] ;  /* 0x003800001564783b */ /* 0x000e2e0000004200 */
[----:B--2---:R-:W-:Y:S01]  /*2d40*/  HMMA.16816.F32 R88, R108, R78, R88 ;  /* 0x0000004e6c58723c */ /* 0x004fe20000001858 */
[----:B------:R-:W2:Y:S04]  /*2d50*/  LDSM.16.MT88.4 R108, [R213+0x3800] ;  /* 0x00380000d56c783b */ /* 0x000ea80000004200 */
[----:B------:R-:W4:Y:S03]  /*2d60*/  LDSM.16.MT88.4 R76, [R117+0x3000] ;  /* 0x00300000754c783b */ /* 0x000f260000004200 */
[-C--:B---3--:R-:W-:Y:S01]  /*2d70*/  HMMA.16816.F32 R68, R120, R112.reuse, R68 ;  /* 0x000000707844723c */ /* 0x088fe20000001844 */
[----:B------:R3:W-:Y:S07]  /*2d80*/  LDSM.16.MT88.4 R120, [R117+0x3800] ;  /* 0x003800007578783b */ /* 0x0007ee0000004200 */
[-C--:B-1----:R-:W-:Y:S01]  /*2d90*/  HMMA.16816.F32 R4, R84, R112.reuse, R4 ;  /* 0x000000705404723c */ /* 0x082fe20000001804 */
[----:B------:R-:W1:Y:S04]  /*2da0*/  LDSM.16.MT88.4 R84, [R212+0x3800] ;  /* 0x00380000d454783b */ /* 0x000e680000004200 */
[----:B------:R-:W5:Y:S04]  /*2db0*/  S2R R10, SR_CTAID.X ;  /* 0x00000000000a7919 */ /* 0x000f680000002500 */
[----:B---3--:R-:W3:Y:S01]  /*2dc0*/  S2R R117, SR_TID.X ;  /* 0x0000000000757919 */ /* 0x008ee20000002100 */
[----:B------:R-:W-:Y:S08]  /*2dd0*/  HMMA.16816.F32 R96, R124, R112, R96 ;  /* 0x000000707c60723c */ /* 0x000ff00000001860 */
[-C--:B0-----:R-:W-:Y:S08]  /*2de0*/  HMMA.16816.F32 R68, R100, R114.reuse, R68 ;  /* 0x000000726444723c */ /* 0x081ff00000001844 */
[----:B--2---:R-:W-:Y:S08]  /*2df0*/  HMMA.16816.F32 R4, R108, R114, R4 ;  /* 0x000000726c04723c */ /* 0x004ff00000001804 */
[----:B----4-:R-:W-:Y:S01]  /*2e00*/  HMMA.16816.F32 R76, R76, R112, R88 ;  /* 0x000000704c4c723c */ /* 0x010fe20000001858 */
[----:B-----5:R-:W-:Y:S01]  /*2e10*/  IMAD.SHL.U32 R10, R10, 0x40, RZ ;  /* 0x000000400a0a7824 */ /* 0x020fe200078e00ff */
[----:B---3--:R-:W-:-:S02]  /*2e20*/  LOP3.LUT R117, R117, 0x1c, RZ, 0xc0, !PT ;  /* 0x0000001c75757812 */ /* 0x008fc400078ec0ff */
[----:B------:R-:W-:Y:S02]  /*2e30*/  IADD3 R3, P0, R252, UR4, RZ ;  /* 0x00000004fc037c10 */ /* 0x000fe4000ff1e0ff */
[----:B------:R-:W-:Y:S02]  /*2e40*/  LEA.HI R10, R117, R10, RZ, 0x1e ;  /* 0x0000000a750a7211 */ /* 0x000fe400078ff0ff */
[----:B-1----:R-:W-:Y:S01]  /*2e50*/  HMMA.16816.F32 R84, R84, R114, R96 ;  /* 0x000000725454723c */ /* 0x002fe20000001860 */
[----:B------:R-:W-:Y:S01]  /*2e60*/  IMAD.X R67, RZ, RZ, UR5, P0 ;  /* 0x00000005ff437e24 */ /* 0x000fe200080e06ff */
[CC--:B------:R-:W-:Y:S01]  /*2e70*/  ISETP.GT.U32.AND P4, PT, R3.reuse, R10.reuse, PT ;  /* 0x0000000a0300720c */ /* 0x0c0fe20003f84070 */
[----:B------:R-:W-:Y:S01]  /*2e80*/  FMUL R68, R68, c[0x0][0x188] ;  /* 0x0000620044447a20 */ /* 0x000fe20000400000 */
[----:B------:R-:W-:Y:S02]  /*2e90*/  ISETP.GE.U32.AND P2, PT, R3, R10, PT ;  /* 0x0000000a0300720c */ /* 0x000fe40003f46070 */
[----:B------:R-:W-:Y:S01]  /*2ea0*/  ISETP.GT.U32.AND.EX P4, PT, R67, RZ, PT, P4 ;  /* 0x000000ff4300720c */ /* 0x000fe20003f84140 */
[----:B------:R-:W-:Y:S01]  /*2eb0*/  FMUL R69, R69, c[0x0][0x188] ;  /* 0x0000620045457a20 */ /* 0x000fe20000400000 */
[----:B------:R-:W-:Y:S01]  /*2ec0*/  ISETP.GE.U32.AND.EX P2, PT, R67, RZ, PT, P2 ;  /* 0x000000ff4300720c */ /* 0x000fe20003f46120 */
[----:B------:R-:W-:Y:S01]  /*2ed0*/  FMUL R88, R4, c[0x0][0x188] ;  /* 0x0000620004587a20 */ /* 0x000fe20000400000 */
[----:B------:R-:W-:-:S02]  /*2ee0*/  FSEL R4, R68, -INF , !P4 ;  /* 0xff80000044047808 */ /* 0x000fc40006000000 */
[CC--:B------:R-:W-:Y:S02]  /*2ef0*/  ISETP.GT.U32.AND P3, PT, R3.reuse, R32.reuse, PT ;  /* 0x000000200300720c */ /* 0x0c0fe40003f64070 */
[C---:B------:R-:W-:Y:S02]  /*2f00*/  ISETP.GE.U32.AND P0, PT, R3.reuse, R32, PT ;  /* 0x000000200300720c */ /* 0x040fe40003f06070 */
[----:B------:R-:W-:Y:S01]  /*2f10*/  HMMA.16816.F32 R76, R120, R114, R76 ;  /* 0x00000072784c723c */ /* 0x000fe2000000184c */
[CC--:B------:R-:W-:Y:S02]  /*2f20*/  ISETP.GT.U32.AND P1, PT, R3.reuse, R30.reuse, PT ;  /* 0x0000001e0300720c */ /* 0x0c0fe40003f24070 */
[----:B------:R-:W-:Y:S01]  /*2f30*/  ISETP.GE.U32.AND P4, PT, R3, R30, PT ;  /* 0x0000001e0300720c */ /* 0x000fe20003f86070 */
[----:B------:R-:W-:Y:S01]  /*2f40*/  FMUL R70, R70, c[0x0][0x188] ;  /* 0x0000620046467a20 */ /* 0x000fe20000400000 */
[----:B------:R-:W-:Y:S01]  /*2f50*/  FSEL R90, R69, -INF , !P2 ;  /* 0xff800000455a7808 */ /* 0x000fe20005000000 */
[----:B------:R-:W-:Y:S01]  /*2f60*/  FMUL R71, R71, c[0x0][0x188] ;  /* 0x0000620047477a20 */ /* 0x000fe20000400000 */
[----:B------:R-:W-:Y:S01]  /*2f70*/  ISETP.GT.U32.AND P2, PT, R3, R28, PT ;  /* 0x0000001c0300720c */ /* 0x000fe20003f44070 */
[----:B------:R-:W-:Y:S01]  /*2f80*/  FMUL R8, R5, c[0x0][0x188] ;  /* 0x0000620005087a20 */ /* 0x000fe20000400000 */
[----:B------:R-:W-:-:S02]  /*2f90*/  ISETP.GT.U32.AND.EX P3, PT, R67, RZ, PT, P3 ;  /* 0x000000ff4300720c */ /* 0x000fc40003f64130 */
[C---:B------:R-:W-:Y:S02]  /*2fa0*/  ISETP.GE.U32.AND.EX P0, PT, R67.reuse, RZ, PT, P0 ;  /* 0x000000ff4300720c */ /* 0x040fe40003f06100 */
[C---:B------:R-:W-:Y:S02]  /*2fb0*/  ISETP.GT.U32.AND.EX P1, PT, R67.reuse, RZ, PT, P1 ;  /* 0x000000ff4300720c */ /* 0x040fe40003f24110 */
[C---:B------:R-:W-:Y:S01]  /*2fc0*/  ISETP.GE.U32.AND.EX P4, PT, R67.reuse, RZ, PT, P4 ;  /* 0x000000ff4300720c */ /* 0x040fe20003f86140 */
[----:B------:R-:W-:Y:S01]  /*2fd0*/  FMUL R9, R6, c[0x0][0x188] ;  /* 0x0000620006097a20 */ /* 0x000fe20000400000 */
[----:B------:R-:W-:Y:S02]  /*2fe0*/  ISETP.GT.U32.AND.EX P2, PT, R67, RZ, PT, P2 ;  /* 0x000000ff4300720c */ /* 0x000fe40003f44120 */
[----:B------:R-:W-:Y:S02]  /*2ff0*/  FSEL R5, R70, -INF , !P3 ;  /* 0xff80000046057808 */ /* 0x000fe40005800000 */
[----:B------:R-:W-:-:S02]  /*3000*/  FSEL R89, R71, -INF , !P0 ;  /* 0xff80000047597808 */ /* 0x000fc40004000000 */
[----:B------:R-:W-:Y:S02]  /*3010*/  FSEL R88, R88, -INF , !P1 ;  /* 0xff80000058587808 */ /* 0x000fe40004800000 */
[----:B------:R-:W-:Y:S02]  /*3020*/  FSEL R6, R8, -INF , !P4 ;  /* 0xff80000008067808 */ /* 0x000fe40006000000 */
[C---:B------:R-:W-:Y:S02]  /*3030*/  ISETP.GE.U32.AND P3, PT, R3.reuse, R28, PT ;  /* 0x0000001c0300720c */ /* 0x040fe40003f66070 */
[CC--:B------:R-:W-:Y:S02]  /*3040*/  ISETP.GT.U32.AND P0, PT, R3.reuse, R118.reuse, PT ;  /* 0x000000760300720c */ /* 0x0c0fe40003f04070 */
[C---:B------:R-:W-:Y:S02]  /*3050*/  ISETP.GE.U32.AND P1, PT, R3.reuse, R118, PT ;  /* 0x000000760300720c */ /* 0x040fe40003f26070 */
[----:B------:R-:W-:Y:S01]  /*3060*/  ISETP.GT.U32.AND P4, PT, R3, R119, PT ;  /* 0x000000770300720c */ /* 0x000fe20003f84070 */
[----:B------:R-:W-:Y:S01]  /*3070*/  FMUL R7, R7, c[0x0][0x188] ;  /* 0x0000620007077a20 */ /* 0x000fe20000400000 */
[----:B------:R-:W-:Y:S01]  /*3080*/  FSEL R8, R9, -INF , !P2 ;  /* 0xff80000009087808 */ /* 0x000fe20005000000 */
[----:B------:R-:W-:Y:S01]  /*3090*/  FMUL R71, R84, c[0x0][0x188] ;  /* 0x0000620054477a20 */ /* 0x000fe20000400000 */
[----:B------:R-:W-:Y:S01]  /*30a0*/  ISETP.GE.U32.AND.EX P3, PT, R67, RZ, PT, P3 ;  /* 0x000000ff4300720c */ /* 0x000fe20003f66130 */
[----:B------:R-:W-:Y:S01]  /*30b0*/  FMUL R10, R85, c[0x0][0x188] ;  /* 0x00006200550a7a20 */ /* 0x000fe20000400000 */
[C---:B------:R-:W-:Y:S01]  /*30c0*/  ISETP.GT.U32.AND.EX P0, PT, R67.reuse, RZ, PT, P0 ;  /* 0x000000ff4300720c */ /* 0x040fe20003f04100 */
[----:B------:R-:W-:Y:S01]  /*30d0*/  FMUL R9, R86, c[0x0][0x188] ;  /* 0x0000620056097a20 */ /* 0x000fe20000400000 */
[----:B------:R-:W-:-:S02]  /*30e0*/  ISETP.GE.U32.AND.EX P1, PT, R67, RZ, PT, P1 ;  /* 0x000000ff4300720c */ /* 0x000fc40003f26110 */
[----:B------:R-:W-:Y:S02]  /*30f0*/  ISETP.GT.U32.AND.EX P4, PT, R67, RZ, PT, P4 ;  /* 0x000000ff4300720c */ /* 0x000fe40003f84140 */
[----:B------:R-:W-:Y:S02]  /*3100*/  FSEL R7, R7, -INF , !P3 ;  /* 0xff80000007077808 */ /* 0x000fe40005800000 */
[----:B------:R-:W-:Y:S02]  /*3110*/  FSEL R71, R71, -INF , !P0 ;  /* 0xff80000047477808 */ /* 0x000fe40004000000 */
[----:B------:R-:W-:Y:S02]  /*3120*/  FSEL R10, R10, -INF , !P1 ;  /* 0xff8000000a0a7808 */ /* 0x000fe40004800000 */
[----:B------:R-:W-:Y:S02]  /*3130*/  FSEL R9, R9, -INF , !P4 ;  /* 0xff80000009097808 */ /* 0x000fe40006000000 */
[----:B------:R-:W-:-:S02]  /*3140*/  ISETP.GE.U32.AND P2, PT, R3, R119, PT ;  /* 0x000000770300720c */ /* 0x000fc40003f46070 */
[CC--:B------:R-:W-:Y:S02]  /*3150*/  ISETP.GT.U32.AND P3, PT, R3.reuse, R128.reuse, PT ;  /* 0x000000800300720c */ /* 0x0c0fe40003f64070 */
[C---:B------:R-:W-:Y:S02]  /*3160*/  ISETP.GE.U32.AND P0, PT, R3.reuse, R128, PT ;  /* 0x000000800300720c */ /* 0x040fe40003f06070 */
[CC--:B------:R-:W-:Y:S02]  /*3170*/  ISETP.GT.U32.AND P1, PT, R3.reuse, R129.reuse, PT ;  /* 0x000000810300720c */ /* 0x0c0fe40003f24070 */
[----:B------:R-:W-:Y:S01]  /*3180*/  ISETP.GE.U32.AND P4, PT, R3, R129, PT ;  /* 0x000000810300720c */ /* 0x000fe20003f86070 */
[----:B------:R-:W-:Y:S01]  /*3190*/  FMUL R68, R78, c[0x0][0x188] ;  /* 0x000062004e447a20 */ /* 0x000fe20000400000 */
[C---:B------:R-:W-:Y:S02]  /*31a0*/  ISETP.GE.U32.AND.EX P2, PT, R67.reuse, RZ, PT, P2 ;  /* 0x000000ff4300720c */ /* 0x040fe40003f46120 */
[----:B------:R-:W-:-:S02]  /*31b0*/  ISETP.GT.U32.AND.EX P3, PT, R67, RZ, PT, P3 ;  /* 0x000000ff4300720c */ /* 0x000fc40003f64130 */
[C---:B------:R-:W-:Y:S02]  /*31c0*/  ISETP.GE.U32.AND.EX P0, PT, R67.reuse, RZ, PT, P0 ;  /* 0x000000ff4300720c */ /* 0x040fe40003f06100 */
[C---:B------:R-:W-:Y:S02]  /*31d0*/  ISETP.GT.U32.AND.EX P1, PT, R67.reuse, RZ, PT, P1 ;  /* 0x000000ff4300720c */ /* 0x040fe40003f24110 */
[----:B------:R-:W-:Y:S01]  /*31e0*/  ISETP.GE.U32.AND.EX P4, PT, R67, RZ, PT, P4 ;  /* 0x000000ff4300720c */ /* 0x000fe20003f86140 */
[----:B------:R-:W-:Y:S02]  /*31f0*/  FMUL R67, R79, c[0x0][0x188] ;  /* 0x000062004f437a20 */ /* 0x000fe40000400000 */
[----:B------:R-:W-:Y:S02]  /*3200*/  FMUL R87, R87, c[0x0][0x188] ;  /* 0x0000620057577a20 */ /* 0x000fe40000400000 */
[----:B------:R-:W-:Y:S02]  /*3210*/  FMUL R70, R76, c[0x0][0x188] ;  /* 0x000062004c467a20 */ /* 0x000fe40000400000 */
[----:B------:R-:W-:Y:S01]  /*3220*/  FMUL R69, R77, c[0x0][0x188] ;  /* 0x000062004d457a20 */ /* 0x000fe20000400000 */
[----:B------:R-:W-:-:S02]  /*3230*/  FSEL R68, R68, -INF , !P1 ;  /* 0xff80000044447808 */ /* 0x000fc40004800000 */
[----:B------:R-:W-:Y:S02]  /*3240*/  FSEL R67, R67, -INF , !P4 ;  /* 0xff80000043437808 */ /* 0x000fe40006000000 */
[----:B------:R-:W-:Y:S02]  /*3250*/  FMNMX R101, R4, R90, !PT ;  /* 0x0000005a04657209 */ /* 0x000fe40007800000 */
[----:B------:R-:W-:Y:S02]  /*3260*/  FSEL R76, R87, -INF , !P2 ;  /* 0xff800000574c7808 */ /* 0x000fe40005000000 */
[----:B------:R-:W-:Y:S02]  /*3270*/  FSEL R70, R70, -INF , !P3 ;  /* 0xff80000046467808 */ /* 0x000fe40005800000 */
[----:B------:R-:W-:Y:S02]  /*3280*/  FSEL R69, R69, -INF , !P0 ;  /* 0xff80000045457808 */ /* 0x000fe40004000000 */
[----:B------:R-:W-:-:S02]  /*3290*/  FMNMX R99, R5, R89, !PT ;  /* 0x0000005905637209 */ /* 0x000fc40007800000 */
[----:B------:R-:W-:Y:S02]  /*32a0*/  FMNMX R98, R88, R6, !PT ;  /* 0x0000000658627209 */ /* 0x000fe40007800000 */
[----:B------:R-:W-:Y:S01]  /*32b0*/  FMNMX R97, R8, R7, !PT ;  /* 0x0000000708617209 */ /* 0x000fe20007800000 */
[----:B------:R-:W0:Y:S01]  /*32c0*/  SHFL.BFLY PT, R102, R101, 0x2, 0x1f ;  /* 0x0c401f0065667f89 */ /* 0x000e2200000e0000 */
[----:B------:R-:W-:Y:S02]  /*32d0*/  FMNMX R96, R71, R10, !PT ;  /* 0x0000000a47607209 */ /* 0x000fe40007800000 */
[----:B------:R-:W-:Y:S01]  /*32e0*/  FMNMX R86, R68, R67, !PT ;  /* 0x0000004344567209 */ /* 0x000fe20007800000 */
[----:B------:R-:W1:Y:S01]  /*32f0*/  SHFL.BFLY PT, R100, R99, 0x2, 0x1f ;  /* 0x0c401f0063647f89 */ /* 0x000e6200000e0000 */
[----:B------:R-:W-:Y:S02]  /*3300*/  FMNMX R91, R9, R76, !PT ;  /* 0x0000004c095b7209 */ /* 0x000fe40007800000 */
[----:B------:R-:W-:Y:S01]  /*3310*/  FMNMX R87, R70, R69, !PT ;  /* 0x0000004546577209 */ /* 0x000fe20007800000 */
[----:B------:R-:W2:Y:S04]  /*3320*/  SHFL.BFLY PT, R78, R98, 0x2, 0x1f ;  /* 0x0c401f00624e7f89 */ /* 0x000ea800000e0000 */
[----:B------:R-:W3:Y:S04]  /*3330*/  SHFL.BFLY PT, R79, R97, 0x2, 0x1f ;  /* 0x0c401f00614f7f89 */ /* 0x000ee800000e0000 */
[----:B------:R-:W4:Y:S04]  /*3340*/  SHFL.BFLY PT, R84, R96, 0x2, 0x1f ;  /* 0x0c401f0060547f89 */ /* 0x000f2800000e0000 */
[----:B------:R-:W5:Y:S04]  /*3350*/  SHFL.BFLY PT, R77, R86, 0x2, 0x1f ;  /* 0x0c401f00564d7f89 */ /* 0x000f6800000e0000 */
[----:B------:R-:W5:Y:S04]  /*3360*/  SHFL.BFLY PT, R85, R91, 0x2, 0x1f ;  /* 0x0c401f005b557f89 */ /* 0x000f6800000e0000 */
[----:B------:R-:W5:Y:S01]  /*3370*/  SHFL.BFLY PT, R3, R87, 0x2, 0x1f ;  /* 0x0c401f0057037f89 */ /* 0x000f6200000e0000 */
[----:B0-----:R-:W-:-:S02]  /*3380*/  FMNMX R102, R101, R102, !PT ;  /* 0x0000006665667209 */ /* 0x001fc40007800000 */
[----:B-1----:R-:W-:Y:S02]  /*3390*/  FMNMX R100, R99, R100, !PT ;  /* 0x0000006463647209 */ /* 0x002fe40007800000 */
[----:B--2---:R-:W-:Y:S02]  /*33a0*/  FMNMX R78, R98, R78, !PT ;  /* 0x0000004e624e7209 */ /* 0x004fe40007800000 */
[----:B---3--:R-:W-:Y:S02]  /*33b0*/  FMNMX R79, R97, R79, !PT ;  /* 0x0000004f614f7209 */ /* 0x008fe40007800000 */
[----:B----4-:R-:W-:Y:S02]  /*33c0*/  FMNMX R84, R96, R84, !PT ;  /* 0x0000005460547209 */ /* 0x010fe40007800000 */
[----:B-----5:R-:W-:Y:S02]  /*33d0*/  FMNMX R77, R86, R77, !PT ;  /* 0x0000004d564d7209 */ /* 0x020fe40007800000 */
[----:B------:R-:W0:Y:S01]  /*33e0*/  SHFL.BFLY PT, R86, R102, 0x1, 0x1f ;  /* 0x0c201f0066567f89 */ /* 0x000e2200000e0000 */
[----:B------:R-:W-:-:S03]  /*33f0*/  FMNMX R85, R91, R85, !PT ;  /* 0x000000555b557209 */ /* 0x000fc60007800000 */
[----:B------:R-:W-:Y:S01]  /*3400*/  SHFL.BFLY PT, R91, R78, 0x1, 0x1f ;  /* 0x0c201f004e5b7f89 */ /* 0x000fe200000e0000 */
[----:B------:R-:W-:-:S03]  /*3410*/  FMNMX R3, R87, R3, !PT ;  /* 0x0000000357037209 */ /* 0x000fc60007800000 */
[----:B------:R-:W1:Y:S04]  /*3420*/  SHFL.BFLY PT, R87, R100, 0x1, 0x1f ;  /* 0x0c201f0064577f89 */ /* 0x000e6800000e0000 */
[----:B------:R-:W2:Y:S04]  /*3430*/  SHFL.BFLY PT, R96, R79, 0x1, 0x1f ;  /* 0x0c201f004f607f89 */ /* 0x000ea800000e0000 */
[----:B------:R-:W3:Y:S04]  /*3440*/  SHFL.BFLY PT, R97, R84, 0x1, 0x1f ;  /* 0x0c201f0054617f89 */ /* 0x000ee800000e0000 */
[----:B------:R-:W4:Y:S04]  /*3450*/  SHFL.BFLY PT, R98, R85, 0x1, 0x1f ;  /* 0x0c201f0055627f89 */ /* 0x000f2800000e0000 */
[----:B------:R-:W5:Y:S04]  /*3460*/  SHFL.BFLY PT, R99, R3, 0x1, 0x1f ;  /* 0x0c201f0003637f89 */ /* 0x000f6800000e0000 */
[----:B------:R-:W5:Y:S01]  /*3470*/  SHFL.BFLY PT, R101, R77, 0x1, 0x1f ;  /* 0x0c201f004d657f89 */ /* 0x000f6200000e0000 */
[----:B0-----:R-:W-:-:S03]  /*3480*/  FMNMX R86, R102, R86, !PT ;  /* 0x0000005666567209 */ /* 0x001fc60007800000 */
[----:B------:R-:W-:Y:S01]  /*3490*/  BAR.SYNC.DEFER_BLOCKING 0x0 ;  /* 0x0000000000007b1d */ /* 0x000fe20000010000 */
[----:B-1----:R-:W-:Y:S02]  /*34a0*/  FMNMX R87, R100, R87, !PT ;  /* 0x0000005764577209 */ /* 0x002fe40007800000 */
[----:B------:R-:W-:Y:S02]  /*34b0*/  FMNMX R91, R78, R91, !PT ;  /* 0x0000005b4e5b7209 */ /* 0x000fe40007800000 */
[----:B--2---:R-:W-:Y:S02]  /*34c0*/  FMNMX R96, R79, R96, !PT ;  /* 0x000000604f607209 */ /* 0x004fe40007800000 */
[----:B---3--:R-:W-:Y:S01]  /*34d0*/  FMNMX R97, R84, R97, !PT ;  /* 0x0000006154617209 */ /* 0x008fe20007800000 */
[----:B------:R-:W0:Y:S01]  /*34e0*/  S2R R117, SR_TID.X ;  /* 0x0000000000757919 */ /* 0x000e220000002100 */
[----:B----4-:R-:W-:Y:S02]  /*34f0*/  FMNMX R98, R85, R98, !PT ;  /* 0x0000006255627209 */ /* 0x010fe40007800000 */
[----:B-----5:R-:W-:-:S02]  /*3500*/  FMNMX R99, R3, R99, !PT ;  /* 0x0000006303637209 */ /* 0x020fc40007800000 */
[----:B------:R-:W-:Y:S01]  /*3510*/  FMNMX R101, R77, R101, !PT ;  /* 0x000000654d657209 */ /* 0x000fe20007800000 */
[----:B------:R-:W-:Y:S04]  /*3520*/  @!P6 STS [R34+0x4000], R86 ;  /* 0x004000562200e388 */ /* 0x000fe80000000800 */
[----:B------:R-:W-:Y:S04]  /*3530*/  @!P6 STS [R35+0x4000], R87 ;  /* 0x004000572300e388 */ /* 0x000fe80000000800 */
[----:B------:R-:W-:Y:S04]  /*3540*/  @!P6 STS [R36+0x4000], R91 ;  /* 0x0040005b2400e388 */ /* 0x000fe80000000800 */
[----:B------:R-:W-:Y:S04]  /*3550*/  @!P6 STS [R37+0x4000], R96 ;  /* 0x004000602500e388 */ /* 0x000fe80000000800 */
[----:B------:R-:W-:Y:S04]  /*3560*/  @!P6 STS [R38+0x4000], R97 ;  /* 0x004000612600e388 */ /* 0x000fe80000000800 */
[----:B------:R-:W-:Y:S04]  /*3570*/  @!P6 STS [R39+0x4000], R98 ;  /* 0x004000622700e388 */ /* 0x000fe80000000800 */
[----:B------:R-:W-:Y:S04]  /*3580*/  @!P6 STS [R40+0x4000], R99 ;  /* 0x004000632800e388 */ /* 0x000fe80000000800 */
[----:B------:R-:W-:Y:S01]  /*3590*/  @!P6 STS [R41+0x4000], R101 ;  /* 0x004000652900e388 */ /* 0x000fe20000000800 */
[----:B0-----:R-:W-:-:S03]  /*35a0*/  LOP3.LUT R115, R117, 0xff, RZ, 0xc0, !PT ;  /* 0x000000ff75737812 */ /* 0x001fc600078ec0ff */
[----:B------:R-:W-:Y:S06]  /*35b0*/  BAR.SYNC.DEFER_BLOCKING 0x0 ;  /* 0x0000000000007b1d */ /* 0x000fec0000010000 */
[----:B------:R-:W0:Y:S04]  /*35c0*/  LDS R3, [R115.X4+0x4000] ;  /* 0x0040000073037984 */ /* 0x000e280000004800 */
[----:B------:R-:W1:Y:S04]  /*35d0*/  LDS R78, [R115.X4+0x4400] ;  /* 0x00440000734e7984 */ /* 0x000e680000004800 */
[----:B0-----:R-:W0:Y:S04]  /*35e0*/  SHFL.BFLY PT, R77, R3, 0x4, 0x1f ;  /* 0x0c801f00034d7f89 */ /* 0x001e2800000e0000 */
[----:B-1----:R-:W1:Y:S01]  /*35f0*/  SHFL.BFLY PT, R79, R78, 0x4, 0x1f ;  /* 0x0c801f004e4f7f89 */ /* 0x002e6200000e0000 */
[----:B0-----:R-:W-:-:S02]  /*3600*/  FMNMX R77, R3, R77, !PT ;  /* 0x0000004d034d7209 */ /* 0x001fc40007800000 */
[----:B-1----:R-:W-:-:S03]  /*3610*/  FMNMX R79, R78, R79, !PT ;  /* 0x0000004f4e4f7209 */ /* 0x002fc60007800000 */
[----:B------:R-:W0:Y:S04]  /*3620*/  SHFL.BFLY PT, R3, R77, 0x2, 0x1f ;  /* 0x0c401f004d037f89 */ /* 0x000e2800000e0000 */
[----:B------:R-:W1:Y:S01]  /*3630*/  SHFL.BFLY PT, R78, R79, 0x2, 0x1f ;  /* 0x0c401f004f4e7f89 */ /* 0x000e6200000e0000 */
[----:B0-----:R-:W-:Y:S02]  /*3640*/  FMNMX R77, R77, R3, !PT ;  /* 0x000000034d4d7209 */ /* 0x001fe40007800000 */
[----:B-1----:R-:W-:-:S03]  /*3650*/  FMNMX R3, R79, R78, !PT ;  /* 0x0000004e4f037209 */ /* 0x002fc60007800000 */
[----:B------:R-:W0:Y:S04]  /*3660*/  SHFL.BFLY PT, R78, R77, 0x1, 0x1f ;  /* 0x0c201f004d4e7f89 */ /* 0x000e2800000e0000 */
[----:B------:R-:W1:Y:S01]  /*3670*/  SHFL.BFLY PT, R79, R3, 0x1, 0x1f ;  /* 0x0c201f00034f7f89 */ /* 0x000e6200000e0000 */
[----:B0-----:R-:W-:Y:S02]  /*3680*/  FMNMX R84, R77, R78, !PT ;  /* 0x0000004e4d547209 */ /* 0x001fe40007800000 */
[----:B-1----:R-:W-:-:S03]  /*3690*/  FMNMX R85, R3, R79, !PT ;  /* 0x0000004f03557209 */ /* 0x002fc60007800000 */
[----:B------:R-:W-:Y:S04]  /*36a0*/  @!P5 STS [R115.X4+0x4000], R84 ;  /* 0x004000547300d388 */ /* 0x000fe80000004800 */
[----:B------:R-:W-:Y:S04]  /*36b0*/  @!P5 STS [R115.X4+0x4400], R85 ;  /* 0x004400557300d388 */ /* 0x000fe80000004800 */
[----:B------:R-:W-:Y:S01]  /*36c0*/  BAR.SYNC.DEFER_BLOCKING 0x0 ;  /* 0x0000000000007b1d */ /* 0x000fe20000010000 */
[----:B------:R-:W-:-:S05]  /*36d0*/  LOP3.LUT R117, R117, 0x1c, RZ, 0xc0, !PT ;  /* 0x0000001c75757812 */ /* 0x000fca00078ec0ff */
[----:B------:R-:W0:Y:S04]  /*36e0*/  LDS R3, [R117.X8+0x4000] ;  /* 0x0040000075037984 */ /* 0x000e280000008800 */
[----:B------:R-:W1:Y:S04]  /*36f0*/  LDS R79, [R33+0x4000] ;  /* 0x00400000214f7984 */ /* 0x000e680000000800 */
[----:B------:R-:W2:Y:S04]  /*3700*/  LDS R78, [R31+0x4000] ;  /* 0x004000001f4e7984 */ /* 0x000ea80000000800 */
[----:B------:R-:W3:Y:S04]  /*3710*/  LDS R77, [R29+0x4000] ;  /* 0x004000001d4d7984 */ /* 0x000ee80000000800 */
[----:B------:R-:W4:Y:S01]  /*3720*/  LDS R84, [R27+0x4000] ;  /* 0x004000001b547984 */ /* 0x000f220000000800 */
[----:B0-----:R-:W-:-:S05]  /*3730*/  FMNMX R3, R3, R66, !PT ;  /* 0x0000004203037209 */ /* 0x001fca0007800000 */
[----:B------:R-:W-:Y:S01]  /*3740*/  FADD R97, R4, -R3 ;  /* 0x8000000304617221 */ /* 0x000fe20000000000 */
[----:B-1----:R-:W-:Y:S02]  /*3750*/  FMNMX R4, R79, R65, !PT ;  /* 0x000000414f047209 */ /* 0x002fe40007800000 */
[----:B------:R-:W0:Y:S03]  /*3760*/  LDS R79, [R26+0x4000] ;  /* 0x004000001a4f7984 */ /* 0x000e260000000800 */
[----:B------:R-:W-:Y:S01]  /*3770*/  FADD R85, R5, -R4 ;  /* 0x8000000405557221 */ /* 0x000fe20000000000 */
[----:B--2---:R-:W-:Y:S02]  /*3780*/  FMNMX R5, R78, R64, !PT ;  /* 0x000000404e057209 */ /* 0x004fe40007800000 */
[----:B------:R-:W-:Y:S01]  /*3790*/  LDS R78, [R25+0x4000] ;  /* 0x00400000194e7984 */ /* 0x000fe20000000800 */
[----:B------:R-:W-:-:S04]  /*37a0*/  FMUL R85, R85, 1.4426950216293334961 ;  /* 0x3fb8aa3b55557820 */ /* 0x000fc80000400000 */
[----:B------:R1:W-:Y:S02]  /*37b0*/  MUFU.EX2 R103, R85 ;  /* 0x0000005500677308 */ /* 0x0003e40000000800 */
[----:B-1----:R-:W-:Y:S01]  /*37c0*/  FADD R85, R6, -R5 ;  /* 0x8000000506557221 */ /* 0x002fe20000000000 */
[----:B---3--:R-:W-:Y:S02]  /*37d0*/  FMNMX R6, R77, R16, !PT ;  /* 0x000000104d067209 */ /* 0x008fe40007800000 */
[----:B------:R-:W1:Y:S03]  /*37e0*/  LDS R77, [R24+0x4000] ;  /* 0x00400000184d7984 */ /* 0x000e660000000800 */
[--C-:B------:R-:W-:Y:S02]  /*37f0*/  FADD R96, R8, -R6.reuse ;  /* 0x8000000608607221 */ /* 0x100fe40000000000 */
[----:B------:R-:W-:Y:S01]  /*3800*/  FADD R8, R7, -R6 ;  /* 0x8000000607087221 */ /* 0x000fe20000000000 */
[----:B----4-:R-:W-:-:S03]  /*3810*/  FMNMX R7, R84, R15, !PT ;  /* 0x0000000f54077209 */ /* 0x010fc60007800000 */
[----:B------:R-:W-:Y:S02]  /*3820*/  FMUL R8, R8, 1.4426950216293334961 ;  /* 0x3fb8aa3b08087820 */ /* 0x000fe40000400000 */
[----:B------:R-:W-:Y:S02]  /*3830*/  FADD R84, R71, -R7 ;  /* 0x8000000747547221 */ /* 0x000fe40000000000 */
[----:B------:R0:W-:Y:S01]  /*3840*/  MUFU.EX2 R71, R8 ;  /* 0x0000000800477308 */ /* 0x0001e20000000800 */
[----:B------:R-:W-:Y:S02]  /*3850*/  FADD R90, R90, -R3 ;  /* 0x800000035a5a7221 */ /* 0x000fe40000000000 */
[----:B------:R-:W-:Y:S01]  /*3860*/  FADD R10, R10, -R7 ;  /* 0x800000070a0a7221 */ /* 0x000fe20000000000 */
[----:B0-----:R-:W-:Y:S01]  /*3870*/  FMNMX R8, R79, R18, !PT ;  /* 0x000000124f087209 */ /* 0x001fe20007800000 */
[----:B------:R-:W-:-:S04]  /*3880*/  FMUL R90, R90, 1.4426950216293334961 ;  /* 0x3fb8aa3b5a5a7820 */ /* 0x000fc80000400000 */
[----:B------:R-:W-:Y:S02]  /*3890*/  FADD R9, R9, -R8 ;  /* 0x8000000809097221 */ /* 0x000fe40000000000 */
[----:B------:R-:W-:Y:S02]  /*38a0*/  FMUL R10, R10, 1.4426950216293334961 ;  /* 0x3fb8aa3b0a0a7820 */ /* 0x000fe40000400000 */
[----:B------:R-:W-:Y:S01]  /*38b0*/  FMUL R9, R9, 1.4426950216293334961 ;  /* 0x3fb8aa3b09097820 */ /* 0x000fe20000400000 */
[----:B------:R-:W-:Y:S01]  /*38c0*/  MUFU.EX2 R102, R90 ;  /* 0x0000005a00667308 */ /* 0x000fe20000000800 */
[----:B------:R-:W-:Y:S02]  /*38d0*/  FADD R89, R89, -R4 ;  /* 0x8000000459597221 */ /* 0x000fe40000000000 */
[----:B------:R-:W-:-:S05]  /*38e0*/  FMUL R97, R97, 1.4426950216293334961 ;  /* 0x3fb8aa3b61617820 */ /* 0x000fca0000400000 */
[----:B------:R1:W-:Y:S01]  /*38f0*/  MUFU.EX2 R79, R10 ;  /* 0x0000000a004f7308 */ /* 0x0003e20000000800 */
[----:B------:R-:W-:Y:S02]  /*3900*/  FADD R88, R88, -R5 ;  /* 0x8000000558587221 */ /* 0x000fe40000000000 */
[----:B------:R-:W-:-:S05]  /*3910*/  FADD R76, R76, -R8 ;  /* 0x800000084c4c7221 */ /* 0x000fca0000000000 */
[----:B------:R0:W-:Y:S01]  /*3920*/  MUFU.EX2 R90, R9 ;  /* 0x00000009005a7308 */ /* 0x0001e20000000800 */
[----:B-1----:R-:W-:Y:S01]  /*3930*/  FMNMX R10, R77, R45, !PT ;  /* 0x0000002d4d0a7209 */ /* 0x002fe20007800000 */
[----:B------:R-:W-:Y:S02]  /*3940*/  FMUL R89, R89, 1.4426950216293334961 ;  /* 0x3fb8aa3b59597820 */ /* 0x000fe40000400000 */
[----:B------:R-:W-:Y:S01]  /*3950*/  FMUL R96, R96, 1.4426950216293334961 ;  /* 0x3fb8aa3b60607820 */ /* 0x000fe20000400000 */
[----:B0-----:R-:W-:Y:S01]  /*3960*/  FMNMX R9, R78, R47, !PT ;  /* 0x0000002f4e097209 */ /* 0x001fe20007800000 */
[--C-:B------:R-:W-:Y:S02]  /*3970*/  FADD R68, R68, -R10.reuse ;  /* 0x8000000a44447221 */ /* 0x100fe40000000000 */
[----:B------:R-:W-:Y:S02]  /*3980*/  FADD R67, R67, -R10 ;  /* 0x8000000a43437221 */ /* 0x000fe40000000000 */
[----:B------:R-:W-:-:S02]  /*3990*/  FADD R70, R70, -R9 ;  /* 0x8000000946467221 */ /* 0x000fc40000000000 */
[----:B------:R-:W-:Y:S02]  /*39a0*/  FADD R69, R69, -R9 ;  /* 0x8000000945457221 */ /* 0x000fe40000000000 */
[----:B------:R-:W-:Y:S02]  /*39b0*/  FMUL R88, R88, 1.4426950216293334961 ;  /* 0x3fb8aa3b58587820 */ /* 0x000fe40000400000 */
[----:B------:R-:W-:Y:S02]  /*39c0*/  FMUL R85, R85, 1.4426950216293334961 ;  /* 0x3fb8aa3b55557820 */ /* 0x000fe40000400000 */
[----:B------:R-:W-:Y:S01]  /*39d0*/  FMUL R76, R76, 1.4426950216293334961 ;  /* 0x3fb8aa3b4c4c7820 */ /* 0x000fe20000400000 */
[----:B------:R-:W0:Y:S01]  /*39e0*/  MUFU.EX2 R97, R97 ;  /* 0x0000006100617308 */ /* 0x000e220000000800 */
[----:B------:R-:W-:Y:S02]  /*39f0*/  FMUL R84, R84, 1.4426950216293334961 ;  /* 0x3fb8aa3b54547820 */ /* 0x000fe40000400000 */
[----:B------:R-:W-:-:S02]  /*3a00*/  FMUL R68, R68, 1.4426950216293334961 ;  /* 0x3fb8aa3b44447820 */ /* 0x000fc40000400000 */
[----:B------:R-:W-:Y:S02]  /*3a10*/  FMUL R67, R67, 1.4426950216293334961 ;  /* 0x3fb8aa3b43437820 */ /* 0x000fe40000400000 */
[----:B------:R-:W-:Y:S01]  /*3a20*/  FMUL R70, R70, 1.4426950216293334961 ;  /* 0x3fb8aa3b46467820 */ /* 0x000fe20000400000 */
[----:B------:R-:W1:Y:S01]  /*3a30*/  MUFU.EX2 R110, R89 ;  /* 0x00000059006e7308 */ /* 0x000e620000000800 */
[----:B------:R-:W-:-:S07]  /*3a40*/  FMUL R69, R69, 1.4426950216293334961 ;  /* 0x3fb8aa3b45457820 */ /* 0x000fce0000400000 */
[----:B------:R-:W-:Y:S08]  /*3a50*/  MUFU.EX2 R111, R88 ;  /* 0x00000058006f7308 */ /* 0x000ff00000000800 */
[----:B------:R-:W2:Y:S08]  /*3a60*/  MUFU.EX2 R112, R85 ;  /* 0x0000005500707308 */ /* 0x000eb00000000800 */
[----:B------:R-:W3:Y:S08]  /*3a70*/  MUFU.EX2 R96, R96 ;  /* 0x0000006000607308 */ /* 0x000ef00000000800 */
[----:B------:R-:W-:Y:S08]  /*3a80*/  MUFU.EX2 R78, R76 ;  /* 0x0000004c004e7308 */ /* 0x000ff00000000800 */
[----:B------:R-:W4:Y:S08]  /*3a90*/  MUFU.EX2 R91, R84 ;  /* 0x00000054005b7308 */ /* 0x000f300000000800 */
[----:B------:R-:W-:Y:S08]  /*3aa0*/  MUFU.EX2 R88, R68 ;  /* 0x0000004400587308 */ /* 0x000ff00000000800 */
[----:B------:R-:W5:Y:S08]  /*3ab0*/  MUFU.EX2 R76, R67 ;  /* 0x00000043004c7308 */ /* 0x000f700000000800 */
[----:B------:R-:W-:Y:S08]  /*3ac0*/  MUFU.EX2 R89, R70 ;  /* 0x0000004600597308 */ /* 0x000ff00000000800 */
[----:B------:R-:W5:Y:S01]  /*3ad0*/  MUFU.EX2 R77, R69 ;  /* 0x00000045004d7308 */ /* 0x000f620000000800 */
[----:B0-----:R-:W-:-:S02]  /*3ae0*/  FADD R113, R97, R102 ;  /* 0x0000006661717221 */ /* 0x001fc40000000000 */
[----:B-1----:R-:W-:Y:S02]  /*3af0*/  FADD R108, R103, R110 ;  /* 0x0000006e676c7221 */ /* 0x002fe40000000000 */
[----:B--2---:R-:W-:Y:S02]  /*3b00*/  FADD R101, R111, R112 ;  /* 0x000000706f657221 */ /* 0x004fe40000000000 */
[----:B---3--:R-:W-:Y:S01]  /*3b10*/  FADD R100, R96, R71 ;  /* 0x0000004760647221 */ /* 0x008fe20000000000 */
[----:B------:R-:W0:Y:S01]  /*3b20*/  SHFL.BFLY PT, R114, R113, 0x2, 0x1f ;  /* 0x0c401f0071727f89 */ /* 0x000e2200000e0000 */
[----:B----4-:R-:W-:Y:S02]  /*3b30*/  FADD R99, R91, R79 ;  /* 0x0000004f5b637221 */ /* 0x010fe40000000000 */
[----:B-----5:R-:W-:Y:S01]  /*3b40*/  FADD R86, R88, R76 ;  /* 0x0000004c58567221 */ /* 0x020fe20000000000 */
[----:B------:R-:W1:Y:S01]  /*3b50*/  SHFL.BFLY PT, R109, R108, 0x2, 0x1f ;  /* 0x0c401f006c6d7f89 */ /* 0x000e6200000e0000 */
[----:B------:R-:W-:-:S02]  /*3b60*/  FADD R98, R90, R78 ;  /* 0x0000004e5a627221 */ /* 0x000fc40000000000 */
[----:B------:R-:W-:Y:S01]  /*3b70*/  FADD R87, R89, R77 ;  /* 0x0000004d59577221 */ /* 0x000fe20000000000 */
[----:B------:R-:W2:Y:S04]  /*3b80*/  SHFL.BFLY PT, R69, R101, 0x2, 0x1f ;  /* 0x0c401f0065457f89 */ /* 0x000ea800000e0000 */
[----:B------:R-:W3:Y:S04]  /*3b90*/  SHFL.BFLY PT, R70, R100, 0x2, 0x1f ;  /* 0x0c401f0064467f89 */ /* 0x000ee800000e0000 */
[----:B------:R-:W4:Y:S04]  /*3ba0*/  SHFL.BFLY PT, R84, R99, 0x2, 0x1f ;  /* 0x0c401f0063547f89 */ /* 0x000f2800000e0000 */
[----:B------:R-:W5:Y:S04]  /*3bb0*/  SHFL.BFLY PT, R68, R86, 0x2, 0x1f ;  /* 0x0c401f0056447f89 */ /* 0x000f6800000e0000 */
[----:B------:R-:W5:Y:S04]  /*3bc0*/  SHFL.BFLY PT, R85, R98, 0x2, 0x1f ;  /* 0x0c401f0062557f89 */ /* 0x000f6800000e0000 */
[----:B------:R-:W5:Y:S01]  /*3bd0*/  SHFL.BFLY PT, R67, R87, 0x2, 0x1f ;  /* 0x0c401f0057437f89 */ /* 0x000f6200000e0000 */
[----:B0-----:R-:W-:-:S02]  /*3be0*/  FADD R114, R113, R114 ;  /* 0x0000007271727221 */ /* 0x001fc40000000000 */
[----:B-1----:R-:W-:Y:S02]  /*3bf0*/  FADD R109, R108, R109 ;  /* 0x0000006d6c6d7221 */ /* 0x002fe40000000000 */
[----:B--2---:R-:W-:Y:S02]  /*3c00*/  FADD R69, R101, R69 ;  /* 0x0000004565457221 */ /* 0x004fe40000000000 */
[----:B---3--:R-:W-:Y:S02]  /*3c10*/  FADD R70, R100, R70 ;  /* 0x0000004664467221 */ /* 0x008fe40000000000 */
[----:B----4-:R-:W-:Y:S02]  /*3c20*/  FADD R84, R99, R84 ;  /* 0x0000005463547221 */ /* 0x010fe40000000000 */
[----:B-----5:R-:W-:Y:S02]  /*3c30*/  FADD R68, R86, R68 ;  /* 0x0000004456447221 */ /* 0x020fe40000000000 */
[----:B------:R-:W0:Y:S01]  /*3c40*/  SHFL.BFLY PT, R86, R114, 0x1, 0x1f ;  /* 0x0c201f0072567f89 */ /* 0x000e2200000e0000 */
[----:B------:R-:W-:-:S03]  /*3c50*/  FADD R85, R98, R85 ;  /* 0x0000005562557221 */ /* 0x000fc60000000000 */
[----:B------:R-:W-:Y:S01]  /*3c60*/  SHFL.BFLY PT, R98, R69, 0x1, 0x1f ;  /* 0x0c201f0045627f89 */ /* 0x000fe200000e0000 */
[----:B------:R-:W-:-:S03]  /*3c70*/  FADD R67, R87, R67 ;  /* 0x0000004357437221 */ /* 0x000fc60000000000 */
[----:B------:R-:W1:Y:S04]  /*3c80*/  SHFL.BFLY PT, R87, R109, 0x1, 0x1f ;  /* 0x0c201f006d577f89 */ /* 0x000e6800000e0000 */
[----:B------:R-:W2:Y:S04]  /*3c90*/  SHFL.BFLY PT, R99, R70, 0x1, 0x1f ;  /* 0x0c201f0046637f89 */ /* 0x000ea800000e0000 */
[----:B------:R-:W3:Y:S04]  /*3ca0*/  SHFL.BFLY PT, R100, R84, 0x1, 0x1f ;  /* 0x0c201f0054647f89 */ /* 0x000ee800000e0000 */
[----:B------:R-:W4:Y:S04]  /*3cb0*/  SHFL.BFLY PT, R101, R85, 0x1, 0x1f ;  /* 0x0c201f0055657f89 */ /* 0x000f2800000e0000 */
[----:B------:R-:W5:Y:S04]  /*3cc0*/  SHFL.BFLY PT, R108, R67, 0x1, 0x1f ;  /* 0x0c201f00436c7f89 */ /* 0x000f6800000e0000 */
[----:B------:R-:W5:Y:S01]  /*3cd0*/  SHFL.BFLY PT, R113, R68, 0x1, 0x1f ;  /* 0x0c201f0044717f89 */ /* 0x000f6200000e0000 */
[----:B0-----:R-:W-:-:S03]  /*3ce0*/  FADD R86, R114, R86 ;  /* 0x0000005672567221 */ /* 0x001fc60000000000 */
[----:B------:R-:W-:Y:S01]  /*3cf0*/  BAR.SYNC.DEFER_BLOCKING 0x0 ;  /* 0x0000000000007b1d */ /* 0x000fe20000010000 */
[----:B-1----:R-:W-:Y:S02]  /*3d00*/  FADD R87, R109, R87 ;  /* 0x000000576d577221 */ /* 0x002fe40000000000 */
[----:B------:R-:W-:Y:S02]  /*3d10*/  FADD R98, R69, R98 ;  /* 0x0000006245627221 */ /* 0x000fe40000000000 */
[----:B--2---:R-:W-:Y:S02]  /*3d20*/  FADD R99, R70, R99 ;  /* 0x0000006346637221 */ /* 0x004fe40000000000 */
[----:B---3--:R-:W-:Y:S02]  /*3d30*/  FADD R100, R84, R100 ;  /* 0x0000006454647221 */ /* 0x008fe40000000000 */
[----:B----4-:R-:W-:Y:S02]  /*3d40*/  FADD R101, R85, R101 ;  /* 0x0000006555657221 */ /* 0x010fe40000000000 */
[----:B-----5:R-:W-:-:S02]  /*3d50*/  FADD R108, R67, R108 ;  /* 0x0000006c436c7221 */ /* 0x020fc40000000000 */
[----:B------:R-:W-:Y:S01]  /*3d60*/  FADD R113, R68, R113 ;  /* 0x0000007144717221 */ /* 0x000fe20000000000 */
[----:B------:R-:W-:Y:S04]  /*3d70*/  @!P6 STS [R34+0x4000], R86 ;  /* 0x004000562200e388 */ /* 0x000fe80000000800 */
[----:B------:R-:W-:Y:S04]  /*3d80*/  @!P6 STS [R35+0x4000], R87 ;  /* 0x004000572300e388 */ /* 0x000fe80000000800 */
[----:B------:R-:W-:Y:S04]  /*3d90*/  @!P6 STS [R36+0x4000], R98 ;  /* 0x004000622400e388 */ /* 0x000fe80000000800 */
[----:B------:R-:W-:Y:S04]  /*3da0*/  @!P6 STS [R37+0x4000], R99 ;  /* 0x004000632500e388 */ /* 0x000fe80000000800 */
[----:B------:R-:W-:Y:S04]  /*3db0*/  @!P6 STS [R38+0x4000], R100 ;  /* 0x004000642600e388 */ /* 0x000fe80000000800 */
[----:B------:R-:W-:Y:S04]  /*3dc0*/  @!P6 STS [R39+0x4000], R101 ;  /* 0x004000652700e388 */ /* 0x000fe80000000800 */
[----:B------:R-:W-:Y:S04]  /*3dd0*/  @!P6 STS [R40+0x4000], R108 ;  /* 0x0040006c2800e388 */ /* 0x000fe80000000800 */
[----:B------:R-:W-:Y:S04]  /*3de0*/  @!P6 STS [R41+0x4000], R113 ;  /* 0x004000712900e388 */ /* 0x000fe80000000800 */
[----:B------:R-:W-:Y:S06]  /*3df0*/  BAR.SYNC.DEFER_BLOCKING 0x0 ;  /* 0x0000000000007b1d */ /* 0x000fec0000010000 */
[----:B------:R-:W0:Y:S04]  /*3e00*/  LDS R67, [R115.X4+0x4000] ;  /* 0x0040000073437984 */ /* 0x000e280000004800 */
[----:B------:R-:W1:Y:S04]  /*3e10*/  LDS R68, [R115.X4+0x4400] ;  /* 0x0044000073447984 */ /* 0x000e680000004800 */
[----:B0-----:R-:W0:Y:S04]  /*3e20*/  SHFL.BFLY PT, R70, R67, 0x4, 0x1f ;  /* 0x0c801f0043467f89 */ /* 0x001e2800000e0000 */
[----:B-1----:R-:W1:Y:S01]  /*3e30*/  SHFL.BFLY PT, R69, R68, 0x4, 0x1f ;  /* 0x0c801f0044457f89 */ /* 0x002e6200000e0000 */
[----:B0-----:R-:W-:-:S02]  /*3e40*/  FADD R67, R67, R70 ;  /* 0x0000004643437221 */ /* 0x001fc40000000000 */
[----:B-1----:R-:W-:-:S03]  /*3e50*/  FADD R68, R68, R69 ;  /* 0x0000004544447221 */ /* 0x002fc60000000000 */
[----:B------:R-:W0:Y:S04]  /*3e60*/  SHFL.BFLY PT, R70, R67, 0x2, 0x1f ;  /* 0x0c401f0043467f89 */ /* 0x000e2800000e0000 */
[----:B------:R-:W1:Y:S01]  /*3e70*/  SHFL.BFLY PT, R69, R68, 0x2, 0x1f ;  /* 0x0c401f0044457f89 */ /* 0x000e6200000e0000 */
[----:B0-----:R-:W-:Y:S02]  /*3e80*/  FADD R67, R67, R70 ;  /* 0x0000004643437221 */ /* 0x001fe40000000000 */
[----:B-1----:R-:W-:-:S03]  /*3e90*/  FADD R68, R68, R69 ;  /* 0x0000004544447221 */ /* 0x002fc60000000000 */
[----:B------:R-:W0:Y:S04]  /*3ea0*/  SHFL.BFLY PT, R70, R67, 0x1, 0x1f ;  /* 0x0c201f0043467f89 */ /* 0x000e2800000e0000 */
[----:B------:R-:W1:Y:S01]  /*3eb0*/  SHFL.BFLY PT, R69, R68, 0x1, 0x1f ;  /* 0x0c201f0044457f89 */ /* 0x000e6200000e0000 */
[----:B0-----:R-:W-:Y:S02]  /*3ec0*/  FADD R67, R67, R70 ;  /* 0x0000004643437221 */ /* 0x001fe40000000000 */
[----:B-1----:R-:W-:-:S03]  /*3ed0*/  FADD R70, R68, R69 ;  /* 0x0000004544467221 */ /* 0x002fc60000000000 */
[----:B------:R0:W-:Y:S04]  /*3ee0*/  @!P5 STS [R115.X4+0x4000], R67 ;  /* 0x004000437300d388 */ /* 0x0001e80000004800 */
[----:B------:R1:W-:Y:S04]  /*3ef0*/  @!P5 STS [R115.X4+0x4400], R70 ;  /* 0x004400467300d388 */ /* 0x0003e80000004800 */
[----:B------:R-:W-:Y:S01]  /*3f00*/  BAR.SYNC.DEFER_BLOCKING 0x0 ;  /* 0x0000000000007b1d */ /* 0x000fe20000010000 */
[----:B------:R-:W-:-:S04]  /*3f10*/  IMAD.WIDE R68, R22, 0x2, R192 ;  /* 0x0000000216447825 */ /* 0x000fc800078e02c0 */
[----:B------:R-:W-:-:S04]  /*3f20*/  IMAD.WIDE R98, R22, 0x2, R186 ;  /* 0x0000000216627825 */ /* 0x000fc800078e02ba */
[----:B------:R-:W-:-:S04]  /*3f30*/  IMAD.WIDE R84, R22, 0x2, R184 ;  /* 0x0000000216547825 */ /* 0x000fc800078e02b8 */
[C---:B------:R-:W-:Y:S01]  /*3f40*/  IMAD.WIDE R100, R22.reuse, 0x2, R188 ;  /* 0x0000000216647825 */ /* 0x040fe200078e02bc */
[----:B0-----:R0:W2:Y:S04]  /*3f50*/  LDG.E.U16 R67, [R68.64] ;  /* 0x0000000644437981 */ /* 0x0010a8000c1e1500 */
[----:B-1----:R1:W3:Y:S04]  /*3f60*/  LDG.E.U16 R70, [R98.64] ;  /* 0x0000000662467981 */ /* 0x0022e8000c1e1500 */
[----:B------:R4:W5:Y:S01]  /*3f70*/  LDG.E.U16 R113, [R84.64] ;  /* 0x0000000654717981 */ /* 0x000962000c1e1500 */
[----:B0-----:R-:W-:-:S03]  /*3f80*/  IMAD.WIDE R68, R22, 0x2, R190 ;  /* 0x0000000216447825 */ /* 0x001fc600078e02be */
[----:B------:R-:W-:Y:S01]  /*3f90*/  LDS R108, [R117.X8+0x4000] ;  /* 0x00400000756c7984 */ /* 0x000fe20000008800 */
[----:B-1----:R-:W-:-:S03]  /*3fa0*/  IMAD.WIDE R98, R22, 0x2, R176 ;  /* 0x0000000216627825 */ /* 0x002fc600078e02b0 */
[----:B------:R0:W2:Y:S01]  /*3fb0*/  LDG.E.U16 R68, [R68.64] ;  /* 0x0000000644447981 */ /* 0x0000a2000c1e1500 */
[----:B----4-:R-:W-:-:S03]  /*3fc0*/  IMAD.WIDE R84, R22, 0x2, R180 ;  /* 0x0000000216547825 */ /* 0x010fc600078e02b4 */
[----:B------:R1:W4:Y:S04]  /*3fd0*/  LDG.E.U16 R121, [R98.64] ;  /* 0x0000000662797981 */ /* 0x000328000c1e1500 */
[----:B------:R1:W2:Y:S04]  /*3fe0*/  LDG.E.U16 R115, [R84.64] ;  /* 0x0000000654737981 */ /* 0x0002a8000c1e1500 */
[----:B0-----:R0:W2:Y:S01]  /*3ff0*/  LDG.E.U16 R69, [R100.64] ;  /* 0x0000000664457981 */ /* 0x0010a2000c1e1500 */
[----:B-1----:R-:W-:-:S04]  /*4000*/  IMAD.WIDE R98, R22, 0x2, R168 ;  /* 0x0000000216627825 */ /* 0x002fc800078e02a8 */
[----:B------:R-:W-:Y:S01]  /*4010*/  FADD R16, -R6, R16 ;  /* 0x0000001006107221 */ /* 0x000fe20000000100 */
[----:B------:R1:W2:Y:S01]  /*4020*/  LDG.E.U16 R123, [R98.64] ;  /* 0x00000006627b7981 */ /* 0x0002a2000c1e1500 */
[----:B------:R-:W-:-:S04]  /*4030*/  IMAD.WIDE R84, R22, 0x2, R172 ;  /* 0x0000000216547825 */ /* 0x000fc800078e02ac */
[----:B------:R-:W-:Y:S01]  /*4040*/  FADD R15, -R7, R15 ;  /* 0x0000000f070f7221 */ /* 0x000fe20000000100 */
[----:B------:R-:W-:Y:S01]  /*4050*/  F2FP.PACK_AB R103, R110, R103 ;  /* 0x000000676e67723e */ /* 0x000fe200000000ff */
[----:B0-----:R-:W-:Y:S01]  /*4060*/  IMAD.WIDE R100, R22, 0x2, R174 ;  /* 0x0000000216647825 */ /* 0x001fe200078e02ae */
[----:B------:R-:W-:Y:S01]  /*4070*/  F2FP.PACK_AB R112, R112, R111 ;  /* 0x0000006f7070723e */ /* 0x000fe200000000ff */
[----:B------:R-:W-:Y:S02]  /*4080*/  LDS R117, [R26+0x4000] ;  /* 0x004000001a757984 */ /* 0x000fe40000000800 */
[C---:B-1----:R-:W-:Y:S02]  /*4090*/  IMAD.WIDE R98, R22.reuse, 0x2, R162 ;  /* 0x0000000216627825 */ /* 0x042fe400078e02a2 */
[----:B------:R0:W3:Y:S02]  /*40a0*/  LDG.E.U16 R100, [R100.64] ;  /* 0x0000000664647981 */ /* 0x0000e4000c1e1500 */
[----:B------:R-:W-:-:S02]  /*40b0*/  IMAD.WIDE R86, R22, 0x2, R182 ;  /* 0x0000000216567825 */ /* 0x000fc400078e02b6 */
[----:B------:R1:W3:Y:S04]  /*40c0*/  LDG.E.U16 R126, [R98.64] ;  /* 0x00000006627e7981 */ /* 0x0002e8000c1e1500 */
[----:B------:R1:W3:Y:S04]  /*40d0*/  LDG.E.U16 R114, [R86.64] ;  /* 0x0000000656727981 */ /* 0x0002e8000c1e1500 */
[----:B0-----:R0:W3:Y:S01]  /*40e0*/  LDG.E.U16 R101, [R84.64] ;  /* 0x0000000654657981 */ /* 0x0010e2000c1e1500 */
[----:B-1----:R-:W-:-:S04]  /*40f0*/  IMAD.WIDE R98, R22, 0x2, R156 ;  /* 0x0000000216627825 */ /* 0x002fc800078e029c */
[C---:B------:R-:W-:Y:S01]  /*4100*/  IMAD.WIDE R86, R22.reuse, 0x2, R178 ;  /* 0x0000000216567825 */ /* 0x040fe200078e02b2 */
[----:B------:R1:W3:Y:S03]  /*4110*/  LDG.E.U16 R213, [R98.64] ;  /* 0x0000000662d57981 */ /* 0x0002e6000c1e1500 */
[C---:B0-----:R-:W-:Y:S01]  /*4120*/  IMAD.WIDE R84, R22.reuse, 0x2, R166 ;  /* 0x0000000216547825 */ /* 0x041fe200078e02a6 */
[----:B------:R0:W3:Y:S04]  /*4130*/  LDG.E.U16 R120, [R86.64] ;  /* 0x0000000656787981 */ /* 0x0000e8000c1e1500 */
[----:B------:R0:W3:Y:S01]  /*4140*/  LDG.E.U16 R124, [R84.64] ;  /* 0x00000006547c7981 */ /* 0x0000e2000c1e1500 */
[----:B-1----:R-:W-:-:S04]  /*4150*/  IMAD.WIDE R98, R22, 0x2, R150 ;  /* 0x0000000216627825 */ /* 0x002fc800078e0296 */
[C---:B0-----:R-:W-:Y:S01]  /*4160*/  IMAD.WIDE R86, R22.reuse, 0x2, R170 ;  /* 0x0000000216567825 */ /* 0x041fe200078e02aa */
[----:B------:R0:W3:Y:S03]  /*4170*/  LDG.E.U16 R220, [R98.64] ;  /* 0x0000000662dc7981 */ /* 0x0000e6000c1e1500 */
[C---:B------:R-:W-:Y:S01]  /*4180*/  IMAD.WIDE R84, R22.reuse, 0x2, R160 ;  /* 0x0000000216547825 */ /* 0x040fe200078e02a0 */
[----:B------:R1:W3:Y:S04]  /*4190*/  LDG.E.U16 R122, [R86.64] ;  /* 0x00000006567a7981 */ /* 0x0002e8000c1e1500 */
[----:B------:R1:W3:Y:S01]  /*41a0*/  LDG.E.U16 R127, [R84.64] ;  /* 0x00000006547f7981 */ /* 0x0002e2000c1e1500 */
[----:B0-----:R-:W-:-:S04]  /*41b0*/  IMAD.WIDE R98, R22, 0x2, R144 ;  /* 0x0000000216627825 */ /* 0x001fc800078e0290 */
[C---:B-1----:R-:W-:Y:S02]  /*41c0*/  IMAD.WIDE R86, R22.reuse, 0x2, R164 ;  /* 0x0000000216567825 */ /* 0x042fe400078e02a4 */
[----:B------:R0:W3:Y:S02]  /*41d0*/  LDG.E.U16 R99, [R98.64] ;  /* 0x0000000662637981 */ /* 0x0000e4000c1e1500 */
[----:B------:R-:W-:Y:S02]  /*41e0*/  IMAD.WIDE R84, R22, 0x2, R154 ;  /* 0x0000000216547825 */ /* 0x000fe400078e029a */
[----:B------:R1:W3:Y:S04]  /*41f0*/  LDG.E.U16 R125, [R86.64] ;  /* 0x00000006567d7981 */ /* 0x0002e8000c1e1500 */
[----:B------:R1:W3:Y:S01]  /*4200*/  LDG.E.U16 R216, [R84.64] ;  /* 0x0000000654d87981 */ /* 0x0002e2000c1e1500 */
[----:B0-----:R-:W-:-:S02]  /*4210*/  FADD R98, -R3, R66 ;  /* 0x0000004203627221 */ /* 0x001fc40000000100 */
[----:B-1----:R-:W-:-:S04]  /*4220*/  IMAD.WIDE R86, R22, 0x2, R158 ;  /* 0x0000000216567825 */ /* 0x002fc800078e029e */
[----:B------:R-:W-:Y:S01]  /*4230*/  IMAD.WIDE R84, R22, 0x2, R148 ;  /* 0x0000000216547825 */ /* 0x000fe200078e0294 */
[----:B------:R0:W3:Y:S04]  /*4240*/  LDG.E.U16 R212, [R86.64] ;  /* 0x0000000656d47981 */ /* 0x0000e8000c1e1500 */
[----:B------:R1:W3:Y:S01]  /*4250*/  LDG.E.U16 R221, [R84.64] ;  /* 0x0000000654dd7981 */ /* 0x0002e2000c1e1500 */
[----:B------:R-:W-:Y:S02]  /*4260*/  FMUL R98, R98, 1.4426950216293334961 ;  /* 0x3fb8aa3b62627820 */ /* 0x000fe40000400000 */
[----:B0-----:R-:W-:-:S04]  /*4270*/  IMAD.WIDE R86, R22, 0x2, R152 ;  /* 0x0000000216567825 */ /* 0x001fc800078e0298 */
[C---:B-1----:R-:W-:Y:S01]  /*4280*/  IMAD.WIDE R84, R22.reuse, 0x2, R142 ;  /* 0x0000000216547825 */ /* 0x042fe200078e028e */
[----:B------:R-:W0:Y:S01]  /*4290*/  MUFU.EX2 R98, R98 ;  /* 0x0000006200627308 */ /* 0x000e220000000800 */
[----:B------:R1:W3:Y:S04]  /*42a0*/  LDG.E.U16 R217, [R86.64] ;  /* 0x0000000656d97981 */ /* 0x0002e8000c1e1500 */
[----:B------:R0:W3:Y:S01]  /*42b0*/  LDG.E.U16 R66, [R84.64] ;  /* 0x0000000654427981 */ /* 0x0000e2000c1e1500 */
[----:B-1----:R-:W-:-:S04]  /*42c0*/  IMAD.WIDE R86, R22, 0x2, R146 ;  /* 0x0000000216567825 */ /* 0x002fc800078e0292 */
[C---:B0-----:R-:W-:Y:S01]  /*42d0*/  IMAD.WIDE R84, R22.reuse, 0x2, R140 ;  /* 0x0000000216547825 */ /* 0x041fe200078e028c */
[----:B------:R0:W3:Y:S04]  /*42e0*/  LDG.E.U16 R224, [R86.64] ;  /* 0x0000000656e07981 */ /* 0x0000e8000c1e1500 */
[----:B------:R1:W3:Y:S01]  /*42f0*/  LDG.E.U16 R225, [R84.64] ;  /* 0x0000000654e17981 */ /* 0x0002e2000c1e1500 */
[----:B0-----:R-:W-:-:S04]  /*4300*/  IMAD.WIDE R86, R22, 0x2, R138 ;  /* 0x0000000216567825 */ /* 0x001fc800078e028a */
[----:B-1----:R-:W-:Y:S01]  /*4310*/  IMAD.WIDE R84, R22, 0x2, R136 ;  /* 0x0000000216547825 */ /* 0x002fe200078e0288 */
[----:B------:R0:W3:Y:S04]  /*4320*/  LDG.E.U16 R232, [R86.64] ;  /* 0x0000000656e87981 */ /* 0x0000e8000c1e1500 */
[----:B------:R1:W3:Y:S01]  /*4330*/  LDG.E.U16 R233, [R84.64] ;  /* 0x0000000654e97981 */ /* 0x0002e2000c1e1500 */
[----:B0-----:R-:W-:-:S03]  /*4340*/  FADD R87, -R4, R65 ;  /* 0x0000004104577221 */ /* 0x001fc60000000100 */
[----:B------:R-:W0:Y:S01]  /*4350*/  LDS R86, [R33+0x4000] ;  /* 0x0040000021567984 */ /* 0x000e220000000800 */
[----:B-1----:R-:W-:-:S05]  /*4360*/  IMAD.WIDE R84, R22, 0x2, R134 ;  /* 0x0000000216547825 */ /* 0x002fca00078e0286 */
[----:B------:R1:W3:Y:S02]  /*4370*/  LDG.E.U16 R65, [R84.64] ;  /* 0x0000000654417981 */ /* 0x0002e4000c1e1500 */
[C---:B-1----:R-:W-:Y:S02]  /*4380*/  FMUL R84, R98.reuse, R52 ;  /* 0x0000003462547220 */ /* 0x042fe40000400000 */
[----:B------:R-:W-:Y:S02]  /*4390*/  FMUL R85, R98, R53 ;  /* 0x0000003562557220 */ /* 0x000fe40000400000 */
[----:B------:R-:W-:-:S05]  /*43a0*/  IMAD.WIDE R52, R22, 0x2, R132 ;  /* 0x0000000216347825 */ /* 0x000fca00078e0284 */
[----:B------:R1:W3:Y:S02]  /*43b0*/  LDG.E.U16 R242, [R52.64] ;  /* 0x0000000634f27981 */ /* 0x0002e4000c1e1500 */
[----:B-1----:R-:W-:-:S06]  /*43c0*/  IMAD.WIDE R52, R22, 0x2, R130 ;  /* 0x0000000216347825 */ /* 0x002fcc00078e0282 */
[----:B------:R1:W3:Y:S01]  /*43d0*/  LDG.E.U16 R52, [R52.64] ;  /* 0x0000000634347981 */ /* 0x0002e2000c1e1500 */
[----:B------:R-:W-:-:S06]  /*43e0*/  FMUL R87, R87, 1.4426950216293334961 ;  /* 0x3fb8aa3b57577820 */ /* 0x000fcc0000400000 */
[----:B------:R-:W0:Y:S01]  /*43f0*/  MUFU.EX2 R87, R87 ;  /* 0x0000005700577308 */ /* 0x000e220000000800 */
[----:B-1----:R-:W1:Y:S01]  /*4400*/  LDS R53, [R31+0x4000] ;  /* 0x004000001f357984 */ /* 0x002e620000000800 */
[C---:B0-----:R-:W-:Y:S02]  /*4410*/  FFMA R11, R87.reuse, R11, R86 ;  /* 0x0000000b570b7223 */ /* 0x041fe40000000056 */
[----:B------:R-:W-:Y:S02]  /*4420*/  FMUL R86, R87, R54 ;  /* 0x0000003657567220 */ /* 0x000fe40000400000 */
[----:B------:R-:W-:-:S04]  /*4430*/  FADD R54, -R5, R64 ;  /* 0x0000004005367221 */ /* 0x000fc80000000100 */
[----:B------:R-:W-:-:S04]  /*4440*/  FMUL R54, R54, 1.4426950216293334961 ;  /* 0x3fb8aa3b36367820 */ /* 0x000fc80000400000 */
[----:B------:R-:W1:Y:S02]  /*4450*/  MUFU.EX2 R109, R54 ;  /* 0x00000036006d7308 */ /* 0x000e640000000800 */
[----:B-1----:R-:W-:Y:S02]  /*4460*/  FFMA R12, R109, R12, R53 ;  /* 0x0000000c6d0c7223 */ /* 0x002fe40000000035 */
[----:B------:R-:W0:Y:S01]  /*4470*/  LDS R53, [R29+0x4000] ;  /* 0x004000001d357984 */ /* 0x000e220000000800 */
[----:B------:R-:W-:-:S06]  /*4480*/  FMUL R16, R16, 1.4426950216293334961 ;  /* 0x3fb8aa3b10107820 */ /* 0x000fcc0000400000 */
[----:B------:R-:W1:Y:S01]  /*4490*/  MUFU.EX2 R16, R16 ;  /* 0x0000001000107308 */ /* 0x000e620000000800 */
[----:B------:R-:W-:Y:S02]  /*44a0*/  FMUL R15, R15, 1.4426950216293334961 ;  /* 0x3fb8aa3b0f0f7820 */ /* 0x000fe40000400000 */
[C---:B------:R-:W-:Y:S02]  /*44b0*/  FFMA R2, R98.reuse, R2, R108 ;  /* 0x0000000262027223 */ /* 0x040fe4000000006c */
[C---:B------:R-:W-:Y:S02]  /*44c0*/  FMUL R80, R98.reuse, R80 ;  /* 0x0000005062507220 */ /* 0x040fe40000400000 */
[----:B------:R-:W-:Y:S02]  /*44d0*/  FMUL R81, R98, R81 ;  /* 0x0000005162517220 */ /* 0x000fe40000400000 */
[----:B------:R-:W-:Y:S01]  /*44e0*/  FMUL R108, R109, R48 ;  /* 0x000000306d6c7220 */ /* 0x000fe20000400000 */
[----:B------:R1:W0:Y:S01]  /*44f0*/  MUFU.EX2 R98, R15 ;  /* 0x0000000f00627308 */ /* 0x0002220000000800 */
[----:B------:R-:W2:Y:S01]  /*4500*/  LDS R48, [R27+0x4000] ;  /* 0x004000001b307984 */ /* 0x000ea20000000800 */
[----:B-1----:R-:W-:-:S02]  /*4510*/  FMUL R58, R16, R58 ;  /* 0x0000003a103a7220 */ /* 0x002fc40000400000 */
[C---:B------:R-:W-:Y:S01]  /*4520*/  FMUL R59, R16.reuse, R59 ;  /* 0x0000003b103b7220 */ /* 0x040fe20000400000 */
[----:B------:R-:W-:Y:S01]  /*4530*/  LDS R15, [R25+0x4000] ;  /* 0x00400000190f7984 */ /* 0x000fe20000000800 */
[C---:B------:R-:W-:Y:S02]  /*4540*/  FMUL R110, R16.reuse, R50 ;  /* 0x00000032106e7220 */ /* 0x040fe40000400000 */
[C---:B------:R-:W-:Y:S02]  /*4550*/  FMUL R111, R16.reuse, R51 ;  /* 0x00000033106f7220 */ /* 0x040fe40000400000 */
[----:B0-----:R-:W-:Y:S02]  /*4560*/  FFMA R13, R16, R13, R53 ;  /* 0x0000000d100d7223 */ /* 0x001fe40000000035 */
[----:B------:R-:W-:Y:S04]  /*4570*/  LDS R16, [R24+0x4000] ;  /* 0x0040000018107984 */ /* 0x000fe80000000800 */
[----:B------:R-:W-:Y:S01]  /*4580*/  BAR.SYNC.DEFER_BLOCKING 0x0 ;  /* 0x0000000000007b1d */ /* 0x000fe20000010000 */
[----:B------:R-:W-:-:S02]  /*4590*/  F2FP.PACK_AB R97, R102, R97 ;  /* 0x000000616661723e */ /* 0x000fc400000000ff */
[----:B------:R-:W-:Y:S02]  /*45a0*/  F2FP.PACK_AB R71, R71, R96 ;  /* 0x000000604747723e */ /* 0x000fe400000000ff */
[----:B------:R-:W-:Y:S02]  /*45b0*/  F2FP.PACK_AB R79, R79, R91 ;  /* 0x0000005b4f4f723e */ /* 0x000fe400000000ff */
[----:B------:R-:W-:Y:S02]  /*45c0*/  F2FP.PACK_AB R78, R78, R90 ;  /* 0x0000005a4e4e723e */ /* 0x000fe400000000ff */
[----:B------:R-:W-:Y:S02]  /*45d0*/  F2FP.PACK_AB R77, R77, R89 ;  /* 0x000000594d4d723e */ /* 0x000fe400000000ff */
[----:B------:R-:W-:Y:S01]  /*45e0*/  F2FP.PACK_AB R76, R76, R88 ;  /* 0x000000584c4c723e */ /* 0x000fe200000000ff */
[----:B--2---:R-:W-:Y:S04]  /*45f0*/  STS.U16 [R0+0x4000], R67 ;  /* 0x0040004300007388 */ /* 0x004fe80000000400 */
[----:B------:R-:W-:Y:S04]  /*4600*/  STS.U16 [R0+0x4400], R69 ;  /* 0x0044004500007388 */ /* 0x000fe80000000400 */
[----:B-----5:R-:W-:Y:S04]  /*4610*/  STS.U16 [R0+0x4800], R113 ;  /* 0x0048007100007388 */ /* 0x020fe80000000400 */
[----:B------:R-:W-:Y:S04]  /*4620*/  STS.U16 [R0+0x4c00], R115 ;  /* 0x004c007300007388 */ /* 0x000fe80000000400 */
[----:B----4-:R-:W-:Y:S04]  /*4630*/  STS.U16 [R0+0x5000], R121 ;  /* 0x0050007900007388 */ /* 0x010fe80000000400 */
[----:B---3--:R-:W-:Y:S04]  /*4640*/  STS.U16 [R0+0x5400], R101 ;  /* 0x0054006500007388 */ /* 0x008fe80000000400 */
        /* <DEDUP_REMOVED lines=9> */
[----:B------:R-:W-:-:S02]  /*46e0*/  FMUL R82, R87, R82 ;  /* 0x0000005257527220 */ /* 0x000fc40000400000 */
[----:B------:R-:W-:Y:S02]  /*46f0*/  FMUL R83, R87, R83 ;  /* 0x0000005357537220 */ /* 0x000fe40000400000 */
[C---:B------:R-:W-:Y:S02]  /*4700*/  FMUL R56, R109.reuse, R56 ;  /* 0x000000386d387220 */ /* 0x040fe40000400000 */
[----:B------:R-:W-:Y:S01]  /*4710*/  FMUL R57, R109, R57 ;  /* 0x000000396d397220 */ /* 0x000fe20000400000 */
        /* <DEDUP_REMOVED lines=17> */
[----:B------:R-:W-:Y:S04]  /*4830*/  STS [R20+0x8000], R97 ;  /* 0x0080006114007388 */ /* 0x000fe80000000800 */
[----:B------:R-:W-:Y:S04]  /*4840*/  STS [R20+0x8400], R103 ;  /* 0x0084006714007388 */ /* 0x000fe80000000800 */
[----:B------:R-:W-:Y:S04]  /*4850*/  STS [R20+0x8800], R112 ;  /* 0x0088007014007388 */ /* 0x000fe80000000800 */
[----:B------:R-:W-:Y:S04]  /*4860*/  STS [R20+0x8c00], R71 ;  /* 0x008c004714007388 */ /* 0x000fe80000000800 */
[----:B------:R-:W-:Y:S04]  /*4870*/  STS [R20+0x9000], R79 ;  /* 0x0090004f14007388 */ /* 0x000fe80000000800 */
[----:B------:R-:W-:Y:S04]  /*4880*/  STS [R20+0x9400], R78 ;  /* 0x0094004e14007388 */ /* 0x000fe80000000800 */
[----:B------:R-:W-:Y:S04]  /*4890*/  STS [R20+0x9800], R77 ;  /* 0x0098004d14007388 */ /* 0x000fe80000000800 */
[----:B------:R-:W-:Y:S04]  /*48a0*/  STS [R20+0x9c00], R76 ;  /* 0x009c004c14007388 */ /* 0x000fe80000000800 */
[----:B------:R-:W-:Y:S01]  /*48b0*/  BAR.SYNC.DEFER_BLOCKING 0x0 ;  /* 0x0000000000007b1d */ /* 0x000fe20000010000 */
[----:B------:R-:W-:-:S02]  /*48c0*/  FMUL R87, R87, R55 ;  /* 0x0000003757577220 */ /* 0x000fc40000400000 */
[----:B------:R-:W-:Y:S02]  /*48d0*/  FMUL R109, R109, R49 ;  /* 0x000000316d6d7220 */ /* 0x000fe40000400000 */
[----:B------:R-:W-:Y:S01]  /*48e0*/  FFMA R14, R98, R14, R48 ;  /* 0x0000000e620e7223 */ /* 0x000fe20000000030 */
[----:B------:R-:W-:Y:S04]  /*48f0*/  LDSM.16.M88.4 R52, [R44+0x4000] ;  /* 0x004000002c34783b */ /* 0x000fe80000000200 */
[----:B------:R-:W-:Y:S04]  /*4900*/  LDSM.16.M88.4 R48, [R44+0x6000] ;  /* 0x006000002c30783b */ /* 0x000fe80000000200 */
[----:B------:R-:W0:Y:S04]  /*4910*/  LDSM.16.M88.4 R64, [R42+0x8800] ;  /* 0x008800002a40783b */ /* 0x000e280000000200 */
[----:B------:R-:W1:Y:S01]  /*4920*/  LDSM.16.M88.4 R68, [R42+0x8000] ;  /* 0x008000002a44783b */ /* 0x000e620000000200 */
[----:B------:R-:W-:-:S03]  /*4930*/  LOP3.LUT R96, R42, 0x20, RZ, 0x3c, !PT ;  /* 0x000000202a607812 */ /* 0x000fc600078e3cff */
[----:B------:R-:W2:Y:S04]  /*4940*/  LDSM.16.M88.4 R88, [R42+0x9000] ;  /* 0x009000002a58783b */ /* 0x000ea80000000200 */
[----:B------:R-:W3:Y:S01]  /*4950*/  LDSM.16.M88.4 R76, [R42+0x9800] ;  /* 0x009800002a4c783b */ /* 0x000ee20000000200 */
[----:B------:R-:W-:Y:S02]  /*4960*/  FADD R18, -R8, R18 ;  /* 0x0000001208127221 */ /* 0x000fe40000000100 */
[----:B------:R-:W-:Y:S01]  /*4970*/  FADD R47, -R9, R47 ;  /* 0x0000002f092f7221 */ /* 0x000fe20000000100 */
[----:B------:R-:W-:Y:S01]  /*4980*/  LDSM.16.M88.4 R100, [R96+0x9000] ;  /* 0x009000006064783b */ /* 0x000fe20000000200 */
[----:B------:R-:W-:Y:S02]  /*4990*/  FADD R45, -R10, R45 ;  /* 0x0000002d0a2d7221 */ /* 0x000fe40000000100 */
[----:B------:R-:W-:Y:S01]  /*49a0*/  FMUL R18, R18, 1.4426950216293334961 ;  /* 0x3fb8aa3b12127820 */ /* 0x000fe20000400000 */
[----:B------:R-:W-:Y:S01]  /*49b0*/  LDSM.16.M88.4 R112, [R96+0x8800] ;  /* 0x008800006070783b */ /* 0x000fe20000000200 */
[----:B------:R-:W-:-:S02]  /*49c0*/  FMUL R47, R47, 1.4426950216293334961 ;  /* 0x3fb8aa3b2f2f7820 */ /* 0x000fc40000400000 */
[----:B------:R-:W-:Y:S02]  /*49d0*/  FMUL R45, R45, 1.4426950216293334961 ;  /* 0x3fb8aa3b2d2d7820 */ /* 0x000fe40000400000 */
[----:B------:R-:W4:Y:S01]  /*49e0*/  MUFU.EX2 R18, R18 ;  /* 0x0000001200127308 */ /* 0x000f220000000800 */
[C---:B0-----:R-:W-:Y:S08]  /*49f0*/  HMMA.16816.F32 R56, R64.reuse, R52, R56 ;  /* 0x000000344038723c */ /* 0x041ff00000001838 */
[----:B------:R-:W-:Y:S01]  /*4a00*/  HMMA.16816.F32 R108, R64, R48, R108 ;  /* 0x00000030406c723c */ /* 0x000fe2000000186c */
[----:B------:R-:W0:Y:S01]  /*4a10*/  LDSM.16.M88.4 R64, [R96+0x8000] ;  /* 0x008000006040783b */ /* 0x000e220000000200 */
[----:B------:R-:W5:Y:S08]  /*4a20*/  MUFU.EX2 R47, R47 ;  /* 0x0000002f002f7308 */ /* 0x000f700000000800 */
[----:B------:R-:W2:Y:S01]  /*4a30*/  MUFU.EX2 R45, R45 ;  /* 0x0000002d002d7308 */ /* 0x000ea20000000800 */
[C---:B-1----:R-:W-:Y:S08]  /*4a40*/  HMMA.16816.F32 R80, R68.reuse, R52, R80 ;  /* 0x000000344450723c */ /* 0x042ff00000001850 */
[----:B------:R-:W-:Y:S01]  /*4a50*/  HMMA.16816.F32 R84, R68, R48, R84 ;  /* 0x000000304454723c */ /* 0x000fe20000001854 */
[----:B------:R-:W-:-:S02]  /*4a60*/  FMUL R104, R98, R104 ;  /* 0x0000006862687220 */ /* 0x000fc40000400000 */
[----:B------:R-:W-:Y:S02]  /*4a70*/  FMUL R105, R98, R105 ;  /* 0x0000006962697220 */ /* 0x000fe40000400000 */
[C---:B----4-:R-:W-:Y:S02]  /*4a80*/  FMUL R106, R18.reuse, R106 ;  /* 0x0000006a126a7220 */ /* 0x050fe40000400000 */
[----:B------:R-:W-:Y:S02]  /*4a90*/  FMUL R107, R18, R107 ;  /* 0x0000006b126b7220 */ /* 0x000fe40000400000 */
[C---:B-----5:R-:W-:Y:S02]  /*4aa0*/  FMUL R60, R47.reuse, R60 ;  /* 0x0000003c2f3c7220 */ /* 0x060fe40000400000 */
[----:B------:R-:W-:Y:S02]  /*4ab0*/  FMUL R61, R47, R61 ;  /* 0x0000003d2f3d7220 */ /* 0x000fe40000400000 */
[----:B--2---:R-:W-:-:S02]  /*4ac0*/  FMUL R62, R45, R62 ;  /* 0x0000003e2d3e7220 */ /* 0x004fc40000400000 */
[----:B------:R-:W-:Y:S02]  /*4ad0*/  FMUL R63, R45, R63 ;  /* 0x0000003f2d3f7220 */ /* 0x000fe40000400000 */
[C---:B------:R-:W-:Y:S02]  /*4ae0*/  FMUL R92, R98.reuse, R92 ;  /* 0x0000005c625c7220 */ /* 0x040fe40000400000 */
[----:B------:R-:W-:Y:S02]  /*4af0*/  FMUL R93, R98, R93 ;  /* 0x0000005d625d7220 */ /* 0x000fe40000400000 */
[C---:B------:R-:W-:Y:S02]  /*4b00*/  FMUL R94, R18.reuse, R94 ;  /* 0x0000005e125e7220 */ /* 0x040fe40000400000 */
[----:B------:R-:W-:Y:S02]  /*4b10*/  FMUL R95, R18, R95 ;  /* 0x0000005f125f7220 */ /* 0x000fe40000400000 */
[----:B------:R-:W-:-:S02]  /*4b20*/  FMUL R72, R47, R72 ;  /* 0x000000482f487220 */ /* 0x000fc40000400000 */
[----:B------:R-:W-:Y:S02]  /*4b30*/  FMUL R73, R47, R73 ;  /* 0x000000492f497220 */ /* 0x000fe40000400000 */
[C---:B------:R-:W-:Y:S02]  /*4b40*/  FMUL R74, R45.reuse, R74 ;  /* 0x0000004a2d4a7220 */ /* 0x040fe40000400000 */
[----:B------:R-:W-:Y:S01]  /*4b50*/  FMUL R75, R45, R75 ;  /* 0x0000004b2d4b7220 */ /* 0x000fe20000400000 */
[----:B------:R-:W-:Y:S01]  /*4b60*/  HMMA.16816.F32 R104, R88, R52, R104 ;  /* 0x000000345868723c */ /* 0x000fe20000001868 */
[----:B------:R-:W-:Y:S02]  /*4b70*/  LOP3.LUT R121, R42, 0x40, RZ, 0x3c, !PT ;  /* 0x000000402a797812 */ /* 0x000fe400078e3cff */
[----:B------:R-:W-:-:S05]  /*4b80*/  LOP3.LUT R123, R44, 0x40, RZ, 0x3c, !PT ;  /* 0x000000402c7b7812 */ /* 0x000fca00078e3cff */
[----:B---3--:R-:W-:Y:S01]  /*4b90*/  HMMA.16816.F32 R60, R76, R52, R60 ;  /* 0x000000344c3c723c */ /* 0x008fe2000000183c */
[----:B------:R-:W-:Y:S07]  /*4ba0*/  LDSM.16.M88.4 R68, [R123+0x4000] ;  /* 0x004000007b44783b */ /* 0x000fee0000000200 */
[-C--:B------:R-:W-:Y:S01]  /*4bb0*/  HMMA.16816.F32 R88, R88, R48.reuse, R92 ;  /* 0x000000305858723c */ /* 0x080fe2000000185c */
[----:B------:R-:W-:Y:S07]  /*4bc0*/  LDSM.16.M88.4 R92, [R121+0x8800] ;  /* 0x00880000795c783b */ /* 0x000fee0000000200 */
[----:B------:R-:W-:Y:S01]  /*4bd0*/  HMMA.16816.F32 R76, R76, R48, R72 ;  /* 0x000000304c4c723c */ /* 0x000fe20000001848 */
[----:B------:R-:W1:Y:S04]  /*4be0*/  LDSM.16.M88.4 R72, [R96+0x9800] ;  /* 0x009800006048783b */ /* 0x000e680000000200 */
[----:B------:R-:W-:Y:S03]  /*4bf0*/  LDSM.16.M88.4 R96, [R121+0x8000] ;  /* 0x008000007960783b */ /* 0x000fe60000000200 */
[C---:B0-----:R-:W-:Y:S08]  /*4c00*/  HMMA.16816.F32 R80, R64.reuse, R54, R80 ;  /* 0x000000364050723c */ /* 0x041ff00000001850 */
[----:B------:R-:W-:Y:S01]  /*4c10*/  HMMA.16816.F32 R84, R64, R50, R84 ;  /* 0x000000324054723c */ /* 0x000fe20000001854 */
[----:B------:R-:W0:Y:S07]  /*4c20*/  LDSM.16.M88.4 R64, [R123+0x6000] ;  /* 0x006000007b40783b */ /* 0x000e2e0000000200 */
[-C--:B------:R-:W-:Y:S08]  /*4c30*/  HMMA.16816.F32 R104, R100, R54.reuse, R104 ;  /* 0x000000366468723c */ /* 0x080ff00000001868 */
[C---:B------:R-:W-:Y:S08]  /*4c40*/  HMMA.16816.F32 R56, R112.reuse, R54, R56 ;  /* 0x000000367038723c */ /* 0x040ff00000001838 */
[-C--:B------:R-:W-:Y:S01]  /*4c50*/  HMMA.16816.F32 R108, R112, R50.reuse, R108 ;  /* 0x00000032706c723c */ /* 0x080fe2000000186c */
[----:B------:R-:W2:Y:S07]  /*4c60*/  LDSM.16.M88.4 R112, [R121+0x9000] ;  /* 0x009000007970783b */ /* 0x000eae0000000200 */
[----:B------:R-:W-:Y:S01]  /*4c70*/  HMMA.16816.F32 R100, R100, R50, R88 ;  /* 0x000000326464723c */ /* 0x000fe20000001858 */
[----:B------:R3:W4:Y:S04]  /*4c80*/  LDSM.16.M88.4 R88, [R121+0x9800] ;  /* 0x009800007958783b */ /* 0x0007280000000200 */
[----:B------:R-:W5:Y:S03]  /*4c90*/  S2R R120, SR_CTAID.X ;  /* 0x0000000000787919 */ /* 0x000f660000002500 */
[----:B-1----:R-:W-:Y:S01]  /*4ca0*/  HMMA.16816.F32 R60, R72, R54, R60 ;  /* 0x00000036483c723c */ /* 0x002fe2000000183c */
[----:B---3--:R-:W-:-:S05]  /*4cb0*/  LOP3.LUT R121, R42, 0x60, RZ, 0x3c, !PT ;  /* 0x000000602a797812 */ /* 0x008fca00078e3cff */
[----:B------:R-:W1:Y:S02]  /*4cc0*/  LDSM.16.M88.4 R52, [R121+0x8000] ;  /* 0x008000007934783b */ /* 0x000e640000000200 */
[----:B------:R-:W-:Y:S02]  /*4cd0*/  HMMA.16816.F32 R76, R72, R50, R76 ;  /* 0x00000032484c723c */ /* 0x000fe4000000184c */
[----:B------:R-:W3:Y:S04]  /*4ce0*/  LDSM.16.M88.4 R48, [R121+0x8800] ;  /* 0x008800007930783b */ /* 0x000ee80000000200 */
[----:B------:R-:W-:Y:S02]  /*4cf0*/  LDSM.16.M88.4 R72, [R121+0x9800] ;  /* 0x009800007948783b */ /* 0x000fe40000000200 */
[C---:B------:R-:W-:Y:S08]  /*4d00*/  HMMA.16816.F32 R56, R92.reuse, R68, R56 ;  /* 0x000000445c38723c */ /* 0x040ff00000001838 */
[----:B0-----:R-:W-:Y:S01]  /*4d10*/  HMMA.16816.F32 R108, R92, R64, R108 ;  /* 0x000000405c6c723c */ /* 0x001fe2000000186c */
[----:B------:R-:W0:Y:S01]  /*4d20*/  LDSM.16.M88.4 R92, [R121+0x9000] ;  /* 0x00900000795c783b */ /* 0x000e220000000200 */
[----:B------:R-:W-:Y:S01]  /*4d30*/  UIADD3 UR4, UP0, UR4, 0x40, URZ ;  /* 0x0000004004047890 */ /* 0x000fe2000ff1e03f */
[----:B-----5:R-:W-:-:S03]  /*4d40*/  SHF.L.U32 R120, R120, 0x6, RZ ;  /* 0x0000000678787819 */ /* 0x020fc600000006ff */
[----:B------:R-:W-:Y:S02]  /*4d50*/  UIADD3.X UR5, URZ, UR5, URZ, UP0, !UPT ;  /* 0x000000053f057290 */ /* 0x000fe400087fe43f */
[----:B------:R-:W-:Y:S01]  /*4d60*/  HMMA.16816.F32 R80, R96, R68, R80 ;  /* 0x000000446050723c */ /* 0x000fe20000001850 */
[----:B------:R-:W-:-:S07]  /*4d70*/  IADD3 R120, R120, 0x40, RZ ;  /* 0x0000004078787810 */ /* 0x000fce0007ffe0ff */
[-C--:B--2---:R-:W-:Y:S08]  /*4d80*/  HMMA.16816.F32 R104, R112, R68.reuse, R104 ;  /* 0x000000447068723c */ /* 0x084ff00000001868 */
[----:B----4-:R-:W-:Y:S08]  /*4d90*/  HMMA.16816.F32 R60, R88, R68, R60 ;  /* 0x00000044583c723c */ /* 0x010ff0000000183c */
[-C--:B------:R-:W-:Y:S08]  /*4da0*/  HMMA.16816.F32 R84, R96, R64.reuse, R84 ;  /* 0x000000406054723c */ /* 0x080ff00000001854 */
[-C--:B------:R-:W-:Y:S08]  /*4db0*/  HMMA.16816.F32 R100, R112, R64.reuse, R100 ;  /* 0x000000407064723c */ /* 0x080ff00000001864 */
[----:B------:R-:W-:Y:S01]  /*4dc0*/  HMMA.16816.F32 R76, R88, R64, R76 ;  /* 0x00000040584c723c */ /* 0x000fe2000000184c */
[----:B------:R-:W-:-:S06]  /*4dd0*/  ISETP.LE.U32.AND P0, PT, R120, UR4, PT ;  /* 0x0000000478007c0c */ /* 0x000fcc000bf03070 */
[----:B------:R-:W-:-:S05]  /*4de0*/  IMAD.U32 R65, RZ, RZ, UR5 ;  /* 0x00000005ff417e24 */ /* 0x000fca000f8e00ff */
[----:B------:R-:W-:Y:S01]  /*4df0*/  ISETP.GE.U32.AND.EX P0, PT, R65, RZ, PT, P0 ;  /* 0x000000ff4100720c */ /* 0x000fe20003f06100 */
[----:B------:R-:W-:Y:S01]  /*4e00*/  IMAD.MOV.U32 R64, RZ, RZ, 0x40 ;  /* 0x00000040ff407424 */ /* 0x000fe200078e00ff */
[----:B-1----:R-:W-:Y:S01]  /*4e10*/  HMMA.16816.F32 R80, R52, R70, R80 ;  /* 0x000000463450723c */ /* 0x002fe20000001850 */
[----:B------:R-:W-:Y:S02]  /*4e20*/  FFMA R17, R18, R17, R117 ;  /* 0x0000001112117223 */ /* 0x000fe40000000075 */
[C---:B------:R-:W-:Y:S02]  /*4e30*/  IMAD R22, R64.reuse, c[0x0][0x1b4], R22 ;  /* 0x00006d0040167a24 */ /* 0x040fe400078e0216 */
[----:B------:R-:W-:-:S03]  /*4e40*/  IMAD R23, R64, c[0x0][0x1a4], R23 ;  /* 0x0000690040177a24 */ /* 0x000fc600078e0217 */
[----:B---3--:R-:W-:Y:S01]  /*4e50*/  HMMA.16816.F32 R56, R48, R70, R56 ;  /* 0x000000463038723c */ /* 0x008fe20000001838 */
[----:B------:R-:W-:Y:S01]  /*4e60*/  FFMA R116, R47, R116, R15 ;  /* 0x000000742f747223 */ /* 0x000fe2000000000f */
[----:B------:R-:W-:Y:S01]  /*4e70*/  MOV R47, R9 ;  /* 0x00000009002f7202 */ /* 0x000fe20000000f00 */
[----:B------:R-:W-:Y:S01]  /*4e80*/  FFMA R46, R45, R46, R16 ;  /* 0x0000002e2d2e7223 */ /* 0x000fe20000000010 */
[----:B------:R-:W-:-:S04]  /*4e90*/  MOV R16, R6 ;  /* 0x0000000600107202 */ /* 0x000fc80000000f00 */
[----:B0-----:R-:W-:Y:S01]  /*4ea0*/  HMMA.16816.F32 R104, R92, R70, R104 ;  /* 0x000000465c68723c */ /* 0x001fe20000001868 */
[----:B------:R-:W-:Y:S02]  /*4eb0*/  IMAD.MOV.U32 R65, RZ, RZ, R4 ;  /* 0x000000ffff417224 */ /* 0x000fe400078e0004 */
[----:B------:R-:W-:-:S05]  /*4ec0*/  IMAD.MOV.U32 R64, RZ, RZ, R5 ;  /* 0x000000ffff407224 */ /* 0x000fca00078e0005 */
[----:B------:R-:W-:Y:S01]  /*4ed0*/  HMMA.16816.F32 R60, R72, R70, R60 ;  /* 0x00000046483c723c */ /* 0x000fe2000000183c */
[----:B------:R-:W-:Y:S02]  /*4ee0*/  IMAD.MOV.U32 R15, RZ, RZ, R7 ;  /* 0x000000ffff0f7224 */ /* 0x000fe400078e0007 */
[----:B------:R-:W-:Y:S02]  /*4ef0*/  IMAD.MOV.U32 R18, RZ, RZ, R8 ;  /* 0x000000ffff127224 */ /* 0x000fe400078e0008 */
[----:B------:R-:W-:-:S03]  /*4f00*/  IMAD.MOV.U32 R45, RZ, RZ, R10 ;  /* 0x000000ffff2d7224 */ /* 0x000fc600078e000a */
[-C--:B------:R-:W-:Y:S08]  /*4f10*/  HMMA.16816.F32 R52, R52, R66.reuse, R84 ;  /* 0x000000423434723c */ /* 0x080ff00000001854 */
[-C--:B------:R-:W-:Y:S08]  /*4f20*/  HMMA.16816.F32 R48, R48, R66.reuse, R108 ;  /* 0x000000423030723c */ /* 0x080ff0000000186c */
[-C--:B------:R-:W-:Y:S08]  /*4f30*/  HMMA.16816.F32 R92, R92, R66.reuse, R100 ;  /* 0x000000425c5c723c */ /* 0x080ff00000001864 */
[----:B------:R-:W-:Y:S07]  /*4f40*/  HMMA.16816.F32 R72, R72, R66, R76 ;  /* 0x000000424848723c */ /* 0x000fee000000184c */
[----:B------:R-:W-:Y:S01]  /*4f50*/  MOV R66, R3 ;  /* 0x0000000300427202 */ /* 0x000fe20000000f00 */
[----:B------:R-:W-:Y:S01]  /*4f60*/  @P0 CALL.REL.NOINC `(.L_x_0) ;  /* 0x0000001000000944 */ /* 0x000fe20003c00000 */
[----:B------:R-:W-:Y:S05]  /*4f70*/  BRA `(.L_x_1) ;  /* 0xffffd32000007947 */ /* 0x000fea000383ffff */
.L_x_0:
[----:B------:R-:W0:Y:S01]  /*4f80*/  S2R R69, SR_TID.X ;  /* 0x0000000000457919 */ /* 0x000e220000002100 */
[----:B------:R-:W-:Y:S01]  /*4f90*/  IMAD.MOV.U32 R118, RZ, RZ, c[0x0][0x1c8] ;  /* 0x00007200ff767624 */ /* 0x000fe200078e00ff */
[----:B------:R-:W-:Y:S01]  /*4fa0*/  MOV R134, R48 ;  /* 0x0000003000867202 */ /* 0x000fe20000000f00 */
[----:B------:R-:W-:Y:S01]  /*4fb0*/  IMAD.MOV.U32 R148, RZ, RZ, R2 ;  /* 0x000000ffff947224 */ /* 0x000fe200078e0002 */
[----:B------:R-:W1:Y:S01]  /*4fc0*/  S2R R68, SR_TID.X ;  /* 0x0000000000447919 */ /* 0x000e620000002100 */
[----:B------:R-:W-:Y:S01]  /*4fd0*/  MOV R141, R80 ;  /* 0x00000050008d7202 */ /* 0x000fe20000000f00 */
[----:B------:R-:W-:Y:S01]  /*4fe0*/  IMAD.MOV.U32 R128, RZ, RZ, R59 ;  /* 0x000000ffff807224 */ /* 0x000fe200078e003b */
[----:B------:R-:W-:Y:S01]  /*4ff0*/  MOV R136, R57 ;  /* 0x0000003900887202 */ /* 0x000fe20000000f00 */
[----:B------:R-:W2:Y:S01]  /*5000*/  S2R R216, SR_TID.X ;  /* 0x0000000000d87919 */ /* 0x000ea20000002100 */
[----:B------:R-:W-:Y:S01]  /*5010*/  IMAD.MOV.U32 R122, RZ, RZ, R12 ;  /* 0x000000ffff7a7224 */ /* 0x000fe200078e000c */
[----:B------:R-:W-:Y:S01]  /*5020*/  MOV R144, R83 ;  /* 0x0000005300907202 */ /* 0x000fe20000000f00 */
[----:B------:R-:W-:Y:S01]  /*5030*/  IMAD.MOV.U32 R139, RZ, RZ, R81 ;  /* 0x000000ffff8b7224 */ /* 0x000fe200078e0051 */
[----:B------:R-:W3:Y:S01]  /*5040*/  S2R R212, SR_CTAID.X ;  /* 0x0000000000d47919 */ /* 0x000ee20000002500 */
[----:B------:R-:W-:Y:S01]  /*5050*/  IMAD.MOV.U32 R132, RZ, RZ, R49 ;  /* 0x000000ffff847224 */ /* 0x000fe200078e0031 */
[----:B------:R-:W-:Y:S01]  /*5060*/  MOV R131, R105 ;  /* 0x0000006900837202 */ /* 0x000fe20000000f00 */
[----:B------:R-:W-:Y:S01]  /*5070*/  FMUL R49, R122, 8388608 ;  /* 0x4b0000007a317820 */ /* 0x000fe20000400000 */
[----:B------:R-:W4:Y:S01]  /*5080*/  S2R R213, SR_CTAID.Y ;  /* 0x0000000000d57919 */ /* 0x000f220000002600 */
[----:B------:R-:W-:Y:S01]  /*5090*/  IMAD.MOV.U32 R140, RZ, RZ, R55 ;  /* 0x000000ffff8c7224 */ /* 0x000fe200078e0037 */
[----:B------:R-:W-:Y:S01]  /*50a0*/  MOV R105, R17 ;  /* 0x0000001100697202 */ /* 0x000fe20000000f00 */
[----:B------:R-:W-:Y:S01]  /*50b0*/  IMAD.MOV.U32 R133, RZ, RZ, R104 ;  /* 0x000000ffff857224 */ /* 0x000fe200078e0068 */
[----:B------:R-:W-:Y:S01]  /*50c0*/  MOV R142, R54 ;  /* 0x00000036008e7202 */ /* 0x000fe20000000f00 */
[----:B------:R-:W-:Y:S01]  /*50d0*/  IMAD.MOV.U32 R104, RZ, RZ, R95 ;  /* 0x000000ffff687224 */ /* 0x000fe200078e005f */
[----:B------:R-:W-:Y:S01]  /*50e0*/  MOV R124, R51 ;  /* 0x00000033007c7202 */ /* 0x000fe20000000f00 */
[----:B------:R-:W-:Y:S01]  /*50f0*/  IMAD.MOV.U32 R95, RZ, RZ, R46 ;  /* 0x000000ffff5f7224 */ /* 0x000fe200078e002e */
[----:B0-----:R-:W-:Y:S01]  /*5100*/  SHF.R.U32.HI R67, RZ, 0x6, R69 ;  /* 0x00000006ff437819 */ /* 0x001fe20000011645 */
[----:B------:R-:W-:Y:S01]  /*5110*/  IMAD.MOV.U32 R120, RZ, RZ, R106 ;  /* 0x000000ffff787224 */ /* 0x000fe200078e006a */
[----:B------:R-:W-:Y:S01]  /*5120*/  MOV R106, R94 ;  /* 0x0000005e006a7202 */ /* 0x000fe20000000f00 */
[----:B------:R-:W-:Y:S01]  /*5130*/  IMAD.MOV.U32 R94, RZ, RZ, R14 ;  /* 0x000000ffff5e7224 */ /* 0x000fe200078e000e */
[----:B------:R-:W-:Y:S01]  /*5140*/  SGXT.U32 R67, R67, 0x2 ;  /* 0x000000024343781a */ /* 0x000fe20000000000 */
[----:B------:R-:W-:Y:S01]  /*5150*/  IMAD.MOV.U32 R130, RZ, RZ, R58 ;  /* 0x000000ffff827224 */ /* 0x000fe200078e003a */
[C---:B-1----:R-:W-:Y:S01]  /*5160*/  LOP3.LUT R70, R68.reuse, 0x80, RZ, 0xc0, !PT ;  /* 0x0000008044467812 */ /* 0x042fe200078ec0ff */
[----:B------:R-:W-:Y:S01]  /*5170*/  IMAD.MOV.U32 R125, RZ, RZ, R60 ;  /* 0x000000ffff7d7224 */ /* 0x000fe200078e003c */
[----:B------:R-:W-:Y:S01]  /*5180*/  LOP3.LUT R68, R68, 0xff, RZ, 0xc0, !PT ;  /* 0x000000ff44447812 */ /* 0x000fe200078ec0ff */
[----:B------:R-:W-:Y:S01]  /*5190*/  IMAD R67, R67, c[0x0][0x1c8], RZ ;  /* 0x0000720043437a24 */ /* 0x000fe200078e02ff */
[----:B------:R-:W-:Y:S01]  /*51a0*/  SHF.R.U32.HI R15, RZ, 0x1, R70 ;  /* 0x00000001ff0f7819 */ /* 0x000fe20000011646 */
[----:B------:R-:W-:Y:S01]  /*51b0*/  IMAD.MOV.U32 R138, RZ, RZ, R56 ;  /* 0x000000ffff8a7224 */ /* 0x000fe200078e0038 */
[----:B------:R-:W0:Y:S01]  /*51c0*/  S2R R70, SR_TID.X ;  /* 0x0000000000467919 */ /* 0x000e220000002100 */
[----:B--2---:R-:W-:Y:S01]  /*51d0*/  SHF.R.S32.HI R0, RZ, 0x3, R216 ;  /* 0x00000003ff007819 */ /* 0x004fe200000114d8 */
[----:B---3--:R-:W-:Y:S01]  /*51e0*/  IMAD.SHL.U32 R212, R212, 0x40, RZ ;  /* 0x00000040d4d47824 */ /* 0x008fe200078e00ff */
[----:B------:R-:W-:Y:S01]  /*51f0*/  LEA R21, R118, R67, 0x2 ;  /* 0x0000004376157211 */ /* 0x000fe200078e10ff */
[----:B------:R-:W-:Y:S01]  /*5200*/  IMAD.MOV.U32 R129, RZ, RZ, R92 ;  /* 0x000000ffff817224 */ /* 0x000fe200078e005c */
[----:B------:R-:W-:Y:S01]  /*5210*/  ISETP.GE.U32.AND P0, PT, R68, 0x40, PT ;  /* 0x000000404400780c */ /* 0x000fe20003f06070 */
[----:B------:R-:W-:Y:S01]  /*5220*/  FMUL R14, R95, 8388608 ;  /* 0x4b0000005f0e7820 */ /* 0x000fe20000400000 */
[----:B------:R-:W-:Y:S01]  /*5230*/  SGXT R0, R0, 0x1 ;  /* 0x000000010000781a */ /* 0x000fe20000000200 */
[C---:B------:R-:W-:Y:S01]  /*5240*/  IMAD R23, R118.reuse, 0x4, R21 ;  /* 0x0000000476177824 */ /* 0x040fe200078e0215 */
[----:B------:R-:W-:Y:S01]  /*5250*/  SHF.R.S32.HI R16, RZ, 0x4, R216 ;  /* 0x00000004ff107819 */ /* 0x000fe200000114d8 */
[----:B------:R-:W-:Y:S01]  /*5260*/  IMAD.MOV.U32 R146, RZ, RZ, R82 ;  /* 0x000000ffff927224 */ /* 0x000fe200078e0052 */
[----:B------:R-:W-:Y:S01]  /*5270*/  LOP3.LUT R18, R15, 0x1040, R0, 0x78, !PT ;  /* 0x000010400f127812 */ /* 0x000fe200078e7800 */
[----:B------:R-:W-:Y:S01]  /*5280*/  IMAD R24, R118, 0x4, R23 ;  /* 0x0000000476187824 */ /* 0x000fe200078e0217 */
[----:B------:R-:W-:Y:S01]  /*5290*/  SGXT R16, R16, 0x1 ;  /* 0x000000011010781a */ /* 0x000fe20000000200 */
[----:B------:R-:W-:Y:S01]  /*52a0*/  IMAD.MOV.U32 R82, RZ, RZ, R63 ;  /* 0x000000ffff527224 */ /* 0x000fe200078e003f */
[----:B------:R-:W-:Y:S01]  /*52b0*/  LOP3.LUT R212, R212, 0x3f, R216, 0xf8, !PT ;  /* 0x0000003fd4d47812 */ /* 0x000fe200078ef8d8 */
[----:B------:R-:W-:Y:S01]  /*52c0*/  IMAD.MOV.U32 R126, RZ, RZ, R50 ;  /* 0x000000ffff7e7224 */ /* 0x000fe200078e0032 */
[----:B------:R-:W-:Y:S01]  /*52d0*/  LEA R25, R118, R24, 0x2 ;  /* 0x0000001876197211 */ /* 0x000fe200078e10ff */
[----:B------:R-:W-:Y:S01]  /*52e0*/  IMAD.MOV.U32 R123, RZ, RZ, R61 ;  /* 0x000000ffff7b7224 */ /* 0x000fe200078e003d */
[----:B------:R-:W-:Y:S01]  /*52f0*/  LOP3.LUT R16, R16, 0x2004, RZ, 0xc0, !PT ;  /* 0x0000200410107812 */ /* 0x000fe200078ec0ff */
[----:B------:R-:W-:Y:S01]  /*5300*/  IMAD.MOV.U32 R137, RZ, RZ, R52 ;  /* 0x000000ffff897224 */ /* 0x000fe200078e0034 */
[----:B------:R-:W-:Y:S01]  /*5310*/  LEA R26, R118, R25, 0x2 ;  /* 0x00000019761a7211 */ /* 0x000fe200078e10ff */
[----:B------:R-:W-:Y:S01]  /*5320*/  IMAD.MOV.U32 R127, RZ, RZ, R93 ;  /* 0x000000ffff7f7224 */ /* 0x000fe200078e005d */
[----:B------:R-:W-:Y:S01]  /*5330*/  SHF.R.U32.HI R22, RZ, 0x1, R216 ;  /* 0x00000001ff167819 */ /* 0x000fe200000116d8 */
[C---:B0-----:R-:W-:Y:S01]  /*5340*/  IMAD.SHL.U32 R68, R70.reuse, 0x2, RZ ;  /* 0x0000000246447824 */ /* 0x041fe200078e00ff */
[----:B------:R-:W-:Y:S01]  /*5350*/  BAR.SYNC.DEFER_BLOCKING 0x0 ;  /* 0x0000000000007b1d */ /* 0x000fe20000010000 */
[----:B------:R-:W-:Y:S01]  /*5360*/  IMAD.SHL.U32 R70, R70, 0x4, RZ ;  /* 0x0000000446467824 */ /* 0x000fe200078e00ff */
[----:B------:R-:W-:Y:S01]  /*5370*/  LOP3.LUT R22, R22, 0xc, RZ, 0xc0, !PT ;  /* 0x0000000c16167812 */ /* 0x000fe200078ec0ff */
[----:B------:R-:W-:Y:S01]  /*5380*/  IMAD R27, R118, 0x4, R26 ;  /* 0x00000004761b7824 */ /* 0x000fe200078e021a */
[----:B------:R-:W-:Y:S01]  /*5390*/  LOP3.LUT R0, R68, 0x3c, RZ, 0xc0, !PT ;  /* 0x0000003c44007812 */ /* 0x000fe200078ec0ff */
[----:B------:R-:W-:Y:S01]  /*53a0*/  IMAD.MOV.U32 R135, RZ, RZ, R53 ;  /* 0x000000ffff877224 */ /* 0x000fe200078e0035 */
[----:B------:R-:W-:Y:S01]  /*53b0*/  LOP3.LUT R15, R70, 0x180, RZ, 0xc0, !PT ;  /* 0x00000180460f7812 */ /* 0x000fe200078ec0ff */
[----:B------:R-:W-:Y:S01]  /*53c0*/  IMAD R28, R118, 0x4, R27 ;  /* 0x00000004761c7824 */ /* 0x000fe200078e021b */
[----:B------:R-:W-:-:S02]  /*53d0*/  LOP3.LUT R68, R69, 0x7, RZ, 0xc0, !PT ;  /* 0x0000000745447812 */ /* 0x000fc400078ec0ff */
[----:B------:R-:W-:Y:S01]  /*53e0*/  LOP3.LUT R69, R69, 0xe0, RZ, 0xc0, !PT ;  /* 0x000000e045457812 */ /* 0x000fe200078ec0ff */
[----:B------:R-:W-:Y:S01]  /*53f0*/  IMAD R29, R118, 0x4, R28 ;  /* 0x00000004761d7824 */ /* 0x000fe200078e021c */
[----:B------:R-:W-:Y:S01]  /*5400*/  LOP3.LUT R19, R70, 0x80, RZ, 0xc0, !PT ;  /* 0x0000008046137812 */ /* 0x000fe200078ec0ff */
[----:B------:R-:W-:Y:S01]  /*5410*/  IMAD R15, R68, 0x8, R15 ;  /* 0x00000008440f7824 */ /* 0x000fe200078e020f */
[----:B------:R-:W-:Y:S02]  /*5420*/  LEA R20, R69, R0, 0x4 ;  /* 0x0000000045147211 */ /* 0x000fe400078e20ff */
[----:B------:R-:W-:Y:S01]  /*5430*/  LEA R30, R118, R29, 0x2 ;  /* 0x0000001d761e7211 */ /* 0x000fe200078e10ff */
[----:B------:R-:W-:Y:S01]  /*5440*/  IMAD R33, R68, 0x10, R19 ;  /* 0x0000001044217824 */ /* 0x000fe200078e0213 */
[----:B------:R-:W-:Y:S01]  /*5450*/  IADD3 R0, R16, R18, R15 ;  /* 0x0000001210007210 */ /* 0x000fe20007ffe00f */
[----:B----4-:R-:W-:Y:S01]  /*5460*/  IMAD R15, R213, c[0x0][0x1c0], RZ ;  /* 0x00007000d50f7a24 */ /* 0x010fe200078e02ff */
[----:B------:R-:W-:Y:S01]  /*5470*/  SHF.L.U32 R16, R216, 0x6, RZ ;  /* 0x00000006d8107819 */ /* 0x000fe200000006ff */
[----:B------:R-:W-:Y:S01]  /*5480*/  IMAD R19, R212, c[0x0][0x1c4], RZ ;  /* 0x00007100d4137a24 */ /* 0x000fe200078e02ff */
[----:B------:R-:W-:Y:S01]  /*5490*/  FSETP.GEU.AND P5, PT, R94, 1.175494350822287508e-38, PT ;  /* 0x008000005e00780b */ /* 0x000fe20003fae000 */
[----:B------:R-:W-:Y:S01]  /*54a0*/  IMAD R31, R118, 0x4, R30 ;  /* 0x00000004761f7824 */ /* 0x000fe200078e021e */
[----:B------:R-:W-:Y:S01]  /*54b0*/  LOP3.LUT R117, R16, 0x40, RZ, 0xc0, !PT ;  /* 0x0000004010757812 */ /* 0x000fe200078ec0ff */
[C---:B------:R-:W-:Y:S01]  /*54c0*/  IMAD.SHL.U32 R16, R15.reuse, 0x2, RZ ;  /* 0x000000020f107824 */ /* 0x040fe200078e00ff */
[----:B------:R-:W-:Y:S01]  /*54d0*/  MOV R92, R62 ;  /* 0x0000003e005c7202 */ /* 0x000fe20000000f00 */
[----:B------:R-:W-:Y:S01]  /*54e0*/  IMAD.HI R18, R15, 0x2, RZ ;  /* 0x000000020f127827 */ /* 0x000fe200078e02ff */
[----:B------:R-:W-:-:S02]  /*54f0*/  SHF.L.U32 R15, R19, 0x1, RZ ;  /* 0x00000001130f7819 */ /* 0x000fc400000006ff */
[----:B------:R-:W-:Y:S01]  /*5500*/  FSEL R50, RZ, -23, P5 ;  /* 0xc1b80000ff327808 */ /* 0x000fe20002800000 */
[----:B------:R-:W-:Y:S01]  /*5510*/  IMAD R32, R118, 0x4, R31 ;  /* 0x0000000476207824 */ /* 0x000fe200078e021f */
[----:B------:R-:W-:Y:S01]  /*5520*/  IADD3 R119, P1, P2, R15, c[0x0][0x178], R16 ;  /* 0x00005e000f777a10 */ /* 0x000fe20007a3e010 */
[----:B------:R-:W-:Y:S01]  /*5530*/  IMAD.HI R19, R19, 0x2, RZ ;  /* 0x0000000213137827 */ /* 0x000fe200078e02ff */
[----:B------:R-:W-:Y:S02]  /*5540*/  IADD3 R15, R22, R33, RZ ;  /* 0x00000021160f7210 */ /* 0x000fe40007ffe0ff */
[-C--:B------:R-:W-:Y:S01]  /*5550*/  LEA R22, P3, R23, R119.reuse, 0x1 ;  /* 0x0000007717167211 */ /* 0x080fe200078608ff */
[C---:B------:R-:W-:Y:S01]  /*5560*/  IMAD R16, R118.reuse, 0x4, R32 ;  /* 0x0000000476107824 */ /* 0x040fe200078e0220 */
[----:B------:R-:W-:Y:S01]  /*5570*/  IADD3.X R121, R19, c[0x0][0x17c], R18, P1, P2 ;  /* 0x00005f0013797a10 */ /* 0x000fe20000fe4412 */
[----:B------:R-:W-:Y:S01]  /*5580*/  IMAD.IADD R117, R117, 0x1, R20 ;  /* 0x0000000175757824 */ /* 0x000fe200078e0214 */
[-C--:B------:R-:W-:Y:S01]  /*5590*/  LEA R18, P1, R67, R119.reuse, 0x1 ;  /* 0x0000007743127211 */ /* 0x080fe200078208ff */
[----:B------:R-:W-:Y:S01]  /*55a0*/  IMAD R33, R118, 0x4, R16 ;  /* 0x0000000476217824 */ /* 0x000fe200078e0210 */
[----:B------:R-:W-:-:S02]  /*55b0*/  LEA R20, P2, R21, R119, 0x1 ;  /* 0x0000007715147211 */ /* 0x000fc400078408ff */
[----:B------:R-:W-:Y:S02]  /*55c0*/  LEA.HI.X.SX32 R19, R67, R121, 0x1, P1 ;  /* 0x0000007943137211 */ /* 0x000fe400008f0eff */
[----:B------:R-:W-:Y:S02]  /*55d0*/  LEA R76, P1, R24, R119, 0x1 ;  /* 0x00000077184c7211 */ /* 0x000fe400078208ff */
[----:B------:R-:W-:Y:S02]  /*55e0*/  LEA R34, R118, R33, 0x2 ;  /* 0x0000002176227211 */ /* 0x000fe400078e10ff */
[----:B------:R-:W-:Y:S02]  /*55f0*/  LEA.HI.X.SX32 R77, R24, R121, 0x1, P1 ;  /* 0x00000079184d7211 */ /* 0x000fe400008f0eff */
[----:B------:R-:W-:Y:S01]  /*5600*/  LEA R84, P1, R25, R119, 0x1 ;  /* 0x0000007719547211 */ /* 0x000fe200078208ff */
[----:B------:R-:W-:Y:S01]  /*5610*/  IMAD R24, R118, 0x4, R34 ;  /* 0x0000000476187824 */ /* 0x000fe200078e0222 */
[----:B------:R-:W-:-:S02]  /*5620*/  LEA.HI.X.SX32 R21, R21, R121, 0x1, P2 ;  /* 0x0000007915157211 */ /* 0x000fc400010f0eff */
[----:B------:R-:W-:Y:S01]  /*5630*/  LEA.HI.X.SX32 R85, R25, R121, 0x1, P1 ;  /* 0x0000007919557211 */ /* 0x000fe200008f0eff */
[----:B------:R-:W-:Y:S01]  /*5640*/  IMAD R35, R118, 0x4, R24 ;  /* 0x0000000476237824 */ /* 0x000fe200078e0218 */
[----:B------:R-:W-:Y:S02]  /*5650*/  LEA R88, P2, R26, R119, 0x1 ;  /* 0x000000771a587211 */ /* 0x000fe400078408ff */
[----:B------:R-:W-:Y:S02]  /*5660*/  LEA.HI.X.SX32 R23, R23, R121, 0x1, P3 ;  /* 0x0000007917177211 */ /* 0x000fe400018f0eff */
[----:B------:R-:W-:Y:S02]  /*5670*/  LEA R25, R118, R35, 0x2 ;  /* 0x0000002376197211 */ /* 0x000fe400078e10ff */
[C---:B------:R-:W-:Y:S02]  /*5680*/  LEA R90, P3, R27.reuse, R119, 0x1 ;  /* 0x000000771b5a7211 */ /* 0x040fe400078608ff */
[-C--:B------:R-:W-:Y:S01]  /*5690*/  LEA.HI.X.SX32 R89, R26, R121.reuse, 0x1, P2 ;  /* 0x000000791a597211 */ /* 0x080fe200010f0eff */
[----:B------:R-:W-:Y:S01]  /*56a0*/  IMAD R26, R118, 0x4, R25 ;  /* 0x00000004761a7824 */ /* 0x000fe200078e0219 */
[----:B------:R-:W-:-:S02]  /*56b0*/  LEA.HI.X.SX32 R91, R27, R121, 0x1, P3 ;  /* 0x000000791b5b7211 */ /* 0x000fc400018f0eff */
[-C--:B------:R-:W-:Y:S01]  /*56c0*/  LEA R114, P1, R28, R119.reuse, 0x1 ;  /* 0x000000771c727211 */ /* 0x080fe200078208ff */
[----:B------:R-:W-:Y:S01]  /*56d0*/  IMAD R27, R118, 0x4, R26 ;  /* 0x00000004761b7824 */ /* 0x000fe200078e021a */
[----:B------:R-:W-:Y:S02]  /*56e0*/  LEA R110, P3, R30, R119, 0x1 ;  /* 0x000000771e6e7211 */ /* 0x000fe400078608ff */
[-C--:B------:R-:W-:Y:S02]  /*56f0*/  LEA.HI.X.SX32 R115, R28, R121.reuse, 0x1, P1 ;  /* 0x000000791c737211 */ /* 0x080fe400008f0eff */
[----:B------:R-:W-:Y:S02]  /*5700*/  LEA.HI.X.SX32 R111, R30, R121, 0x1, P3 ;  /* 0x000000791e6f7211 */ /* 0x000fe400018f0eff */
        /* <DEDUP_REMOVED lines=10> */
[----:B------:R-:W-:Y:S02]  /*57b0*/  LEA R96, P2, R34, R119, 0x1 ;  /* 0x0000007722607211 */ /* 0x000fe400078408ff */
[----:B------:R-:W-:Y:S02]  /*57c0*/  LEA.HI.X.SX32 R87, R24, R121, 0x1, P3 ;  /* 0x0000007918577211 */ /* 0x000fe400018f0eff */
[----:B------:R-:W-:Y:S02]  /*57d0*/  LEA R24, R118, R29, 0x2 ;  /* 0x0000001d76187211 */ /* 0x000fe400078e10ff */
[----:B------:R-:W-:Y:S02]  /*57e0*/  LEA R108, P1, R31, R119, 0x1 ;  /* 0x000000771f6c7211 */ /* 0x000fe400078208ff */
        /* <DEDUP_REMOVED lines=10> */
[----:B------:R-:W-:Y:S02]  /*5890*/  LEA.HI.X.SX32 R69, R26, R121, 0x1, P3 ;  /* 0x000000791a457211 */ /* 0x000fe400018f0eff */
[----:B------:R-:W-:Y:S02]  /*58a0*/  LEA R44, P3, R16, R119, 0x1 ;  /* 0x00000077102c7211 */ /* 0x000fe400078608ff */
[----:B------:R-:W-:Y:S02]  /*58b0*/  LEA R26, R118, R25, 0x2 ;  /* 0x00000019761a7211 */ /* 0x000fe400078e10ff */
[----:B------:R-:W-:Y:S02]  /*58c0*/  LEA.HI.X.SX32 R79, R35, R121, 0x1, P1 ;  /* 0x00000079234f7211 */ /* 0x000fe400008f0eff */
[----:B------:R-:W-:Y:S02]  /*58d0*/  LEA R66, P1, R27, R119, 0x1 ;  /* 0x000000771b427211 */ /* 0x000fe400078208ff */
[----:B------:R-:W-:Y:S01]  /*58e0*/  LEA.HI.X.SX32 R45, R16, R121, 0x1, P3 ;  /* 0x00000079102d7211 */ /* 0x000fe200018f0eff */
[----:B------:R-:W-:Y:S01]  /*58f0*/  IMAD R16, R118, 0x4, R26 ;  /* 0x0000000476107824 */ /* 0x000fe200078e021a */
[----:B------:R-:W-:-:S02]  /*5900*/  LEA R64, P2, R28, R119, 0x1 ;  /* 0x000000771c407211 */ /* 0x000fc400078408ff */
[----:B------:R-:W-:Y:S01]  /*5910*/  LEA.HI.X.SX32 R67, R27, R121, 0x1, P1 ;  /* 0x000000791b437211 */ /* 0x000fe200008f0eff */
[----:B------:R-:W-:Y:S01]  /*5920*/  IMAD R27, R118, 0x4, R16 ;  /* 0x00000004761b7824 */ /* 0x000fe200078e0210 */
[C---:B------:R-:W-:Y:S02]  /*5930*/  LEA R42, P1, R29.reuse, R119, 0x1 ;  /* 0x000000771d2a7211 */ /* 0x040fe400078208ff */
[----:B------:R-:W-:Y:S02]  /*5940*/  LEA.HI.X.SX32 R65, R28, R121, 0x1, P2 ;  /* 0x000000791c417211 */ /* 0x000fe400010f0eff */
[-C--:B------:R-:W-:Y:S02]  /*5950*/  LEA R40, P2, R24, R119.reuse, 0x1 ;  /* 0x0000007718287211 */ /* 0x080fe400078408ff */
[----:B------:R-:W-:Y:S02]  /*5960*/  LEA R38, P3, R30, R119, 0x1 ;  /* 0x000000771e267211 */ /* 0x000fe400078608ff */
[----:B------:R-:W-:-:S02]  /*5970*/  LEA.HI.X.SX32 R43, R29, R121, 0x1, P1 ;  /* 0x000000791d2b7211 */ /* 0x000fc400008f0eff */
[----:B------:R-:W-:Y:S02]  /*5980*/  LEA R29, R118, R27, 0x2 ;  /* 0x0000001b761d7211 */ /* 0x000fe400078e10ff */
[-C--:B------:R-:W-:Y:S02]  /*5990*/  LEA.HI.X.SX32 R41, R24, R121.reuse, 0x1, P2 ;  /* 0x0000007918297211 */ /* 0x080fe400010f0eff */
[----:B------:R-:W-:Y:S01]  /*59a0*/  LEA.HI.X.SX32 R39, R30, R121, 0x1, P3 ;  /* 0x000000791e277211 */ /* 0x000fe200018f0eff */
[----:B------:R-:W-:Y:S01]  /*59b0*/  IMAD R47, R118, 0x4, R29 ;  /* 0x00000004762f7824 */ /* 0x000fe200078e021d */
[-C--:B------:R-:W-:Y:S02]  /*59c0*/  LEA R34, P2, R26, R119.reuse, 0x1 ;  /* 0x000000771a227211 */ /* 0x080fe400078408ff */
[-C--:B------:R-:W-:Y:S02]  /*59d0*/  LEA R32, P3, R16, R119.reuse, 0x1 ;  /* 0x0000007710207211 */ /* 0x080fe400078608ff */
[----:B------:R-:W-:-:S02]  /*59e0*/  LEA R36, P1, R25, R119, 0x1 ;  /* 0x0000007719247211 */ /* 0x000fc400078208ff */
[-C--:B------:R-:W-:Y:S02]  /*59f0*/  LEA.HI.X.SX32 R35, R26, R121.reuse, 0x1, P2 ;  /* 0x000000791a237211 */ /* 0x080fe400010f0eff */
[----:B------:R-:W-:Y:S01]  /*5a00*/  LEA.HI.X.SX32 R33, R16, R121, 0x1, P3 ;  /* 0x0000007910217211 */ /* 0x000fe200018f0eff */
[----:B------:R-:W-:Y:S01]  /*5a10*/  IMAD R16, R118, 0x4, R47 ;  /* 0x0000000476107824 */ /* 0x000fe200078e022f */
[----:B------:R-:W-:Y:S01]  /*5a20*/  LEA R30, P2, R29, R119, 0x1 ;  /* 0x000000771d1e7211 */ /* 0x000fe200078408ff */
[----:B------:R-:W-:Y:S01]  /*5a30*/  IMAD.MOV.U32 R118, RZ, RZ, R107 ;  /* 0x000000ffff767224 */ /* 0x000fe200078e006b */
[----:B------:R-:W-:Y:S02]  /*5a40*/  LEA.HI.X.SX32 R37, R25, R121, 0x1, P1 ;  /* 0x0000007919257211 */ /* 0x000fe400008f0eff */
[-C--:B------:R-:W-:Y:S02]  /*5a50*/  LEA R28, P3, R47, R119.reuse, 0x1 ;  /* 0x000000772f1c7211 */ /* 0x080fe400078608ff */
[----:B------:R-:W-:-:S02]  /*5a60*/  LEA R26, P1, R27, R119, 0x1 ;  /* 0x000000771b1a7211 */ /* 0x000fc400078208ff */
[----:B------:R-:W-:Y:S02]  /*5a70*/  LEA.HI.X.SX32 R31, R29, R121, 0x1, P2 ;  /* 0x000000791d1f7211 */ /* 0x000fe400010f0eff */
[----:B------:R-:W-:Y:S02]  /*5a80*/  LEA R24, P4, R16, R119, 0x1 ;  /* 0x0000007710187211 */ /* 0x000fe400078808ff */
[-C--:B------:R-:W-:Y:S01]  /*5a90*/  LEA.HI.X.SX32 R29, R47, R121.reuse, 0x1, P3 ;  /* 0x000000792f1d7211 */ /* 0x080fe200018f0eff */
[C---:B------:R-:W-:Y:S01]  /*5aa0*/  FMUL R47, R148.reuse, 8388608 ;  /* 0x4b000000942f7820 */ /* 0x040fe20000400000 */
[----:B------:R-:W-:Y:S02]  /*5ab0*/  LEA.HI.X.SX32 R27, R27, R121, 0x1, P1 ;  /* 0x000000791b1b7211 */ /* 0x000fe400008f0eff */
[----:B------:R-:W-:Y:S02]  /*5ac0*/  MOV R119, R11 ;  /* 0x0000000b00777202 */ /* 0x000fe40000000f00 */
[----:B------:R-:W-:-:S02]  /*5ad0*/  FSETP.GEU.AND P1, PT, R148, 1.175494350822287508e-38, PT ;  /* 0x008000009400780b */ /* 0x000fc40003f2e000 */
[C---:B------:R-:W-:Y:S01]  /*5ae0*/  FSETP.GEU.AND P6, PT, R119.reuse, 1.175494350822287508e-38, PT ;  /* 0x008000007700780b */ /* 0x040fe20003fce000 */
[----:B------:R-:W-:Y:S01]  /*5af0*/  FMUL R48, R119, 8388608 ;  /* 0x4b00000077307820 */ /* 0x000fe20000400000 */
[----:B------:R-:W-:Y:S02]  /*5b00*/  FSEL R47, R47, R148, !P1 ;  /* 0x000000942f2f7208 */ /* 0x000fe40004800000 */
[----:B------:R-:W-:Y:S01]  /*5b10*/  MOV R107, R13 ;  /* 0x0000000d006b7202 */ /* 0x000fe20000000f00 */
[----:B------:R-:W-:Y:S01]  /*5b20*/  FMUL R13, R116, 8388608 ;  /* 0x4b000000740d7820 */ /* 0x000fe20000400000 */
[----:B------:R-:W-:Y:S02]  /*5b30*/  IADD3 R2, R47, -0x3f3504f3, RZ ;  /* 0xc0cafb0d2f027810 */ /* 0x000fe40007ffe0ff */
[----:B------:R-:W-:Y:S02]  /*5b40*/  FSEL R48, R48, R119, !P6 ;  /* 0x0000007730307208 */ /* 0x000fe40007000000 */
[----:B------:R-:W-:-:S02]  /*5b50*/  LOP3.LUT R80, R2, 0xff800000, RZ, 0xc0, !PT ;  /* 0xff80000002507812 */ /* 0x000fc400078ec0ff */
[----:B------:R-:W-:Y:S02]  /*5b60*/  IADD3 R2, R48, -0x3f3504f3, RZ ;  /* 0xc0cafb0d30027810 */ /* 0x000fe40007ffe0ff */
[----:B------:R-:W-:Y:S01]  /*5b70*/  LEA.HI.X.SX32 R25, R16, R121, 0x1, P4 ;  /* 0x0000007910197211 */ /* 0x000fe200020f0eff */
[----:B------:R-:W0:Y:S01]  /*5b80*/  I2F R55, R80 ;  /* 0x0000005000377306 */ /* 0x000e220000201400 */
[----:B------:R-:W-:Y:S01]  /*5b90*/  LOP3.LUT R59, R2, 0xff800000, RZ, 0xc0, !PT ;  /* 0xff800000023b7812 */ /* 0x000fe200078ec0ff */
[C---:B------:R-:W-:Y:S01]  /*5ba0*/  FMUL R2, R107.reuse, 8388608 ;  /* 0x4b0000006b027820 */ /* 0x040fe20000400000 */
[----:B------:R-:W-:Y:S01]  /*5bb0*/  FSETP.GEU.AND P4, PT, R107, 1.175494350822287508e-38, PT ;  /* 0x008000006b00780b */ /* 0x000fe20003f8e000 */
[----:B------:R-:W-:Y:S01]  /*5bc0*/  IMAD.MOV.U32 R121, RZ, RZ, R72 ;  /* 0x000000ffff797224 */ /* 0x000fe200078e0048 */
[----:B------:R-:W-:Y:S02]  /*5bd0*/  FSETP.GEU.AND P2, PT, R122, 1.175494350822287508e-38, PT ;  /* 0x008000007a00780b */ /* 0x000fe40003f4e000 */
[----:B------:R-:W-:Y:S01]  /*5be0*/  FSEL R2, R2, R107, !P4 ;  /* 0x0000006b02027208 */ /* 0x000fe20006000000 */
[----:B------:R1:W2:Y:S01]  /*5bf0*/  I2F R57, R59 ;  /* 0x0000003b00397306 */ /* 0x0002a20000201400 */
[----:B------:R-:W-:-:S02]  /*5c00*/  FSEL R49, R49, R122, !P2 ;  /* 0x0000007a31317208 */ /* 0x000fc40005000000 */
[----:B------:R-:W-:Y:S02]  /*5c10*/  IADD3 R12, R2, -0x3f3504f3, RZ ;  /* 0xc0cafb0d020c7810 */ /* 0x000fe40007ffe0ff */
[----:B------:R-:W-:Y:S02]  /*5c20*/  FSEL R46, RZ, -23, P4 ;  /* 0xc1b80000ff2e7808 */ /* 0x000fe40002000000 */
[----:B------:R-:W-:Y:S01]  /*5c30*/  LOP3.LUT R81, R12, 0xff800000, RZ, 0xc0, !PT ;  /* 0xff8000000c517812 */ /* 0x000fe200078ec0ff */
[----:B------:R-:W-:Y:S01]  /*5c40*/  FMUL R12, R105, 8388608 ;  /* 0x4b000000690c7820 */ /* 0x000fe20000400000 */
[----:B------:R-:W-:Y:S01]  /*5c50*/  IADD3 R11, R49, -0x3f3504f3, RZ ;  /* 0xc0cafb0d310b7810 */ /* 0x000fe20007ffe0ff */
[----:B-1----:R-:W-:Y:S01]  /*5c60*/  IMAD.IADD R59, R48, 0x1, -R59 ;  /* 0x00000001303b7824 */ /* 0x002fe200078e0a3b */
[----:B------:R-:W1:Y:S01]  /*5c70*/  I2F R83, R81 ;  /* 0x0000005100537306 */ /* 0x000e620000201400 */
[----:B------:R-:W-:Y:S02]  /*5c80*/  FSETP.GT.AND P4, PT, |R95|, 8.50705917302346158658e+37, PT ;  /* 0x7e8000005f00780b */ /* 0x000fe40003f84200 */
[----:B------:R-:W-:Y:S01]  /*5c90*/  LOP3.LUT R60, R11, 0xff800000, RZ, 0xc0, !PT ;  /* 0xff8000000b3c7812 */ /* 0x000fe200078ec0ff */
[----:B------:R-:W-:Y:S01]  /*5ca0*/  FMUL R11, R94, 8388608 ;  /* 0x4b0000005e0b7820 */ /* 0x000fe20000400000 */
[----:B------:R-:W-:-:S02]  /*5cb0*/  FSEL R58, RZ, -23, P1 ;  /* 0xc1b80000ff3a7808 */ /* 0x000fc40000800000 */
[----:B------:R-:W-:Y:S01]  /*5cc0*/  FSEL R16, RZ, -23, P6 ;  /* 0xc1b80000ff107808 */ /* 0x000fe20003000000 */
[----:B------:R-:W3:Y:S01]  /*5cd0*/  I2F R17, R60 ;  /* 0x0000003c00117306 */ /* 0x000ee20000201400 */
[----:B------:R-:W-:Y:S01]  /*5ce0*/  FSEL R56, RZ, -23, P2 ;  /* 0xc1b80000ff387808 */ /* 0x000fe20001000000 */
[----:B0-----:R-:W-:Y:S01]  /*5cf0*/  FFMA.FTZ R58, R55, 1.1920928955078125e-07, R58 ;  /* 0x34000000373a7823 */ /* 0x001fe2000001003a */
[----:B------:R-:W-:Y:S01]  /*5d00*/  FSETP.GEU.AND P3, PT, R105, 1.175494350822287508e-38, PT ;  /* 0x008000006900780b */ /* 0x000fe20003f6e000 */
[----:B--2---:R-:W-:Y:S01]  /*5d10*/  FFMA.FTZ R55, R57, 1.1920928955078125e-07, R16 ;  /* 0x3400000039377823 */ /* 0x004fe20000010010 */
[----:B------:R-:W-:Y:S01]  /*5d20*/  FSETP.GEU.AND P2, PT, R95, 1.175494350822287508e-38, PT ;  /* 0x008000005f00780b */ /* 0x000fe20003f4e000 */
[----:B------:R-:W-:Y:S01]  /*5d30*/  @P4 FMUL R75, R75, 0.25 ;  /* 0x3e8000004b4b4820 */ /* 0x000fe20000400000 */
[----:B------:R-:W-:Y:S01]  /*5d40*/  FSEL R11, R11, R94, !P5 ;  /* 0x0000005e0b0b7208 */ /* 0x000fe20006800000 */
[----:B-1----:R-:W-:Y:S01]  /*5d50*/  FFMA.FTZ R57, R83, 1.1920928955078125e-07, R46 ;  /* 0x3400000053397823 */ /* 0x002fe2000001002e */
[----:B------:R-:W-:Y:S01]  /*5d60*/  FSEL R12, R12, R105, !P3 ;  /* 0x000000690c0c7208 */ /* 0x000fe20005800000 */
[----:B------:R-:W-:Y:S01]  /*5d70*/  @P4 FMUL R74, R74, 0.25 ;  /* 0x3e8000004a4a4820 */ /* 0x000fe20000400000 */
[----:B------:R-:W-:Y:S01]  /*5d80*/  FSEL R14, R14, R95, !P2 ;  /* 0x0000005f0e0e7208 */ /* 0x000fe20005000000 */
[----:B------:R-:W-:Y:S01]  /*5d90*/  @P4 FMUL R82, R82, 0.25 ;  /* 0x3e80000052524820 */ /* 0x000fe20000400000 */
[C---:B------:R-:W-:Y:S01]  /*5da0*/  FSETP.GEU.AND P5, PT, |R95|.reuse, 1.175494350822287508e-38, PT ;  /* 0x008000005f00780b */ /* 0x040fe20003fae200 */
[----:B------:R-:W-:Y:S01]  /*5db0*/  @P4 FMUL R95, R95, 0.25 ;  /* 0x3e8000005f5f4820 */ /* 0x000fe20000400000 */
[----:B------:R-:W-:Y:S01]  /*5dc0*/  FSEL R46, RZ, -23, P3 ;  /* 0xc1b80000ff2e7808 */ /* 0x000fe20001800000 */
[----:B------:R-:W-:Y:S01]  /*5dd0*/  @P4 FMUL R92, R92, 0.25 ;  /* 0x3e8000005c5c4820 */ /* 0x000fe20000400000 */
[C---:B------:R-:W-:Y:S01]  /*5de0*/  FSETP.GEU.AND P1, PT, R116.reuse, 1.175494350822287508e-38, PT ;  /* 0x008000007400780b */ /* 0x040fe20003f2e000 */
[----:B---3--:R-:W-:Y:S01]  /*5df0*/  FFMA.FTZ R56, R17, 1.1920928955078125e-07, R56 ;  /* 0x3400000011387823 */ /* 0x008fe20000010038 */
[----:B------:R-:W-:-:S02]  /*5e00*/  FSETP.GT.AND P3, PT, |R116|, 8.50705917302346158658e+37, PT ;  /* 0x7e8000007400780b */ /* 0x000fc40003f64200 */
[----:B------:R-:W-:Y:S02]  /*5e10*/  FSETP.GT.AND P4, PT, |R105|, 8.50705917302346158658e+37, PT ;  /* 0x7e8000006900780b */ /* 0x000fe40003f84200 */
[----:B------:R-:W-:Y:S02]  /*5e20*/  FSEL R13, R13, R116, !P1 ;  /* 0x000000740d0d7208 */ /* 0x000fe40004800000 */
[----:B------:R-:W-:Y:S01]  /*5e30*/  FSEL R16, RZ, -23, P1 ;  /* 0xc1b80000ff107808 */ /* 0x000fe20000800000 */
[----:B------:R-:W-:Y:S01]  /*5e40*/  @!P5 FMUL R95, R95, 16777216 ;  /* 0x4b8000005f5fd820 */ /* 0x000fe20000400000 */
[----:B------:R-:W-:Y:S01]  /*5e50*/  IADD3 R54, R11, -0x3f3504f3, RZ ;  /* 0xc0cafb0d0b367810 */ /* 0x000fe20007ffe0ff */
[----:B------:R-:W-:Y:S01]  /*5e60*/  @!P5 FMUL R75, R75, 16777216 ;  /* 0x4b8000004b4bd820 */ /* 0x000fe20000400000 */
[----:B------:R-:W-:Y:S01]  /*5e70*/  FSETP.GEU.AND P1, PT, |R116|, 1.175494350822287508e-38, PT ;  /* 0x008000007400780b */ /* 0x000fe20003f2e200 */
[----:B------:R-:W-:Y:S01]  /*5e80*/  @!P5 FMUL R74, R74, 16777216 ;  /* 0x4b8000004a4ad820 */ /* 0x000fe20000400000 */
[----:B------:R-:W-:Y:S01]  /*5e90*/  LOP3.LUT R54, R54, 0xff800000, RZ, 0xc0, !PT ;  /* 0xff80000036367812 */ /* 0x000fe200078ec0ff */
[----:B------:R-:W-:Y:S01]  /*5ea0*/  @P3 FMUL R116, R116, 0.25 ;  /* 0x3e80000074743820 */ /* 0x000fe20000400000 */
[----:B------:R-:W-:Y:S01]  /*5eb0*/  FSEL R17, RZ, -23, P2 ;  /* 0xc1b80000ff117808 */ /* 0x000fe20001000000 */
[----:B------:R-:W-:Y:S01]  /*5ec0*/  @P3 FMUL R73, R73, 0.25 ;  /* 0x3e80000049493820 */ /* 0x000fe20000400000 */
[----:B------:R-:W0:Y:S01]  /*5ed0*/  I2F R61, R54 ;  /* 0x00000036003d7306 */ /* 0x000e220000201400 */
[----:B------:R-:W-:Y:S01]  /*5ee0*/  FSETP.GEU.AND P2, PT, |R105|, 1.175494350822287508e-38, PT ;  /* 0x008000006900780b */ /* 0x000fe20003f4e200 */
[----:B------:R-:W-:Y:S01]  /*5ef0*/  @P3 FMUL R121, R121, 0.25 ;  /* 0x3e80000079793820 */ /* 0x000fe20000400000 */
[----:B------:R-:W-:Y:S01]  /*5f00*/  IADD3 R52, R13, -0x3f3504f3, RZ ;  /* 0xc0cafb0d0d347810 */ /* 0x000fe20007ffe0ff */
[----:B------:R-:W-:Y:S01]  /*5f10*/  @P3 FMUL R123, R123, 0.25 ;  /* 0x3e8000007b7b3820 */ /* 0x000fe20000400000 */
[----:B------:R-:W-:Y:S01]  /*5f20*/  IADD3 R51, R14, -0x3f3504f3, RZ ;  /* 0xc0cafb0d0e337810 */ /* 0x000fe20007ffe0ff */
[----:B------:R-:W-:Y:S01]  /*5f30*/  @P3 FMUL R125, R125, 0.25 ;  /* 0x3e8000007d7d3820 */ /* 0x000fe20000400000 */
[----:B------:R-:W-:Y:S01]  /*5f40*/  FSETP.GT.AND P3, PT, |R94|, 8.50705917302346158658e+37, PT ;  /* 0x7e8000005e00780b */ /* 0x000fe20003f64200 */
[----:B------:R-:W-:Y:S01]  /*5f50*/  @P4 FMUL R105, R105, 0.25 ;  /* 0x3e80000069694820 */ /* 0x000fe20000400000 */
[----:B------:R-:W-:Y:S01]  /*5f60*/  LOP3.LUT R52, R52, 0xff800000, RZ, 0xc0, !PT ;  /* 0xff80000034347812 */ /* 0x000fe200078ec0ff */
[----:B------:R-:W-:Y:S01]  /*5f70*/  @P4 FMUL R104, R104, 0.25 ;  /* 0x3e80000068684820 */ /* 0x000fe20000400000 */
[----:B------:R-:W-:Y:S01]  /*5f80*/  LOP3.LUT R51, R51, 0xff800000, RZ, 0xc0, !PT ;  /* 0xff80000033337812 */ /* 0x000fe200078ec0ff */
[----:B------:R-:W-:Y:S01]  /*5f90*/  @P4 FMUL R106, R106, 0.25 ;  /* 0x3e8000006a6a4820 */ /* 0x000fe20000400000 */
[----:B------:R-:W1:Y:S01]  /*5fa0*/  I2F R63, R52 ;  /* 0x00000034003f7306 */ /* 0x000e620000201400 */
[----:B------:R-:W-:Y:S01]  /*5fb0*/  @P4 FMUL R118, R118, 0.25 ;  /* 0x3e80000076764820 */ /* 0x000fe20000400000 */
[----:B------:R-:W-:Y:S01]  /*5fc0*/  FSETP.GEU.AND P6, PT, |R148|, 1.175494350822287508e-38, PT ;  /* 0x008000009400780b */ /* 0x000fe20003fce200 */
[----:B------:R-:W-:Y:S01]  /*5fd0*/  @P4 FMUL R120, R120, 0.25 ;  /* 0x3e80000078784820 */ /* 0x000fe20000400000 */
[----:B------:R-:W-:Y:S01]  /*5fe0*/  FSETP.GT.AND P4, PT, |R107|, 8.50705917302346158658e+37, PT ;  /* 0x7e8000006b00780b */ /* 0x000fe20003f84200 */
[----:B------:R-:W-:Y:S01]  /*5ff0*/  @!P1 FMUL R116, R116, 16777216 ;  /* 0x4b80000074749820 */ /* 0x000fe20000400000 */
[----:B------:R-:W-:Y:S01]  /*6000*/  IADD3 R53, R12, -0x3f3504f3, RZ ;  /* 0xc0cafb0d0c357810 */ /* 0x000fe20007ffe0ff */
[----:B------:R-:W-:Y:S01]  /*6010*/  @!P1 FMUL R73, R73, 16777216 ;  /* 0x4b80000049499820 */ /* 0x000fe20000400000 */
[----:B------:R2:W-:Y:S01]  /*6020*/  I2F R62, R51 ;  /* 0x00000033003e7306 */ /* 0x0005e20000201400 */
[----:B------:R-:W-:Y:S01]  /*6030*/  @!P1 FMUL R121, R121, 16777216 ;  /* 0x4b80000079799820 */ /* 0x000fe20000400000 */
[----:B------:R-:W-:Y:S01]  /*6040*/  LOP3.LUT R53, R53, 0xff800000, RZ, 0xc0, !PT ;  /* 0xff80000035357812 */ /* 0x000fe200078ec0ff */
[----:B------:R-:W-:Y:S01]  /*6050*/  @!P1 FMUL R123, R123, 16777216 ;  /* 0x4b8000007b7b9820 */ /* 0x000fe20000400000 */
[----:B------:R-:W-:Y:S01]  /*6060*/  IADD3 R80, R47, -R80, RZ ;  /* 0x800000502f507210 */ /* 0x000fe20007ffe0ff */
[----:B------:R-:W-:Y:S01]  /*6070*/  @!P1 FMUL R125, R125, 16777216 ;  /* 0x4b8000007d7d9820 */ /* 0x000fe20000400000 */
[----:B------:R-:W-:Y:S01]  /*6080*/  FSETP.GEU.AND P1, PT, |R107|, 1.175494350822287508e-38, PT ;  /* 0x008000006b00780b */ /* 0x000fe20003f2e200 */
[----:B------:R-:W-:Y:S01]  /*6090*/  @!P5 FMUL R82, R82, 16777216 ;  /* 0x4b8000005252d820 */ /* 0x000fe20000400000 */
[----:B------:R-:W-:Y:S01]  /*60a0*/  MUFU.RCP R72, R116 ;  /* 0x0000007400487308 */ /* 0x000fe20000001000 */
[----:B------:R-:W-:Y:S01]  /*60b0*/  @!P5 FMUL R92, R92, 16777216 ;  /* 0x4b8000005c5cd820 */ /* 0x000fe20000400000 */
[C---:B------:R-:W-:Y:S01]  /*60c0*/  FSETP.GEU.AND P5, PT, |R94|.reuse, 1.175494350822287508e-38, PT ;  /* 0x008000005e00780b */ /* 0x040fe20003fae200 */
[----:B------:R-:W-:Y:S01]  /*60d0*/  @P3 FMUL R94, R94, 0.25 ;  /* 0x3e8000005e5e3820 */ /* 0x000fe20000400000 */
[----:B------:R-:W-:Y:S01]  /*60e0*/  IADD3 R81, R2, -R81, RZ ;  /* 0x8000005102517210 */ /* 0x000fe20007ffe0ff */
[----:B------:R-:W-:Y:S01]  /*60f0*/  @P3 FMUL R127, R127, 0.25 ;  /* 0x3e8000007f7f3820 */ /* 0x000fe20000400000 */
[----:B--2---:R-:W-:Y:S01]  /*6100*/  IADD3 R51, R14, -R51, RZ ;  /* 0x800000330e337210 */ /* 0x004fe20007ffe0ff */
[----:B------:R-:W-:Y:S01]  /*6110*/  @P3 FMUL R129, R129, 0.25 ;  /* 0x3e80000081813820 */ /* 0x000fe20000400000 */
[----:B------:R2:W-:Y:S01]  /*6120*/  I2F R93, R53 ;  /* 0x00000035005d7306 */ /* 0x0005e20000201400 */
[----:B------:R-:W-:Y:S01]  /*6130*/  @P3 FMUL R131, R131, 0.25 ;  /* 0x3e80000083833820 */ /* 0x000fe20000400000 */
[----:B------:R-:W-:Y:S01]  /*6140*/  LOP3.LUT R216, R216, 0x1c, RZ, 0xc0, !PT ;  /* 0x0000001cd8d87812 */ /* 0x000fe200078ec0ff */
[----:B------:R-:W-:Y:S01]  /*6150*/  @P3 FMUL R133, R133, 0.25 ;  /* 0x3e80000085853820 */ /* 0x000fe20000400000 */
[----:B------:R-:W-:Y:S01]  /*6160*/  FSETP.GT.AND P3, PT, |R119|, 8.50705917302346158658e+37, PT ;  /* 0x7e8000007700780b */ /* 0x000fe20003f64200 */
[----:B------:R-:W-:-:S02]  /*6170*/  @!P2 FMUL R105, R105, 16777216 ;  /* 0x4b8000006969a820 */ /* 0x000fc40000400000 */
[----:B------:R-:W-:Y:S02]  /*6180*/  @P4 FMUL R107, R107, 0.25 ;  /* 0x3e8000006b6b4820 */ /* 0x000fe40000400000 */
[----:B------:R-:W-:Y:S01]  /*6190*/  @P4 FMUL R124, R124, 0.25 ;  /* 0x3e8000007c7c4820 */ /* 0x000fe20000400000 */
[----:B------:R-:W-:Y:S01]  /*61a0*/  MUFU.RCP R83, R105 ;  /* 0x0000006900537308 */ /* 0x000fe20000001000 */
[----:B------:R-:W-:Y:S01]  /*61b0*/  @P4 FMUL R126, R126, 0.25 ;  /* 0x3e8000007e7e4820 */ /* 0x000fe20000400000 */
[----:B--2---:R-:W-:Y:S01]  /*61c0*/  IADD3 R53, R12, -R53, RZ ;  /* 0x800000350c357210 */ /* 0x004fe20007ffe0ff */
[----:B------:R-:W-:Y:S02]  /*61d0*/  @P4 FMUL R128, R128, 0.25 ;  /* 0x3e80000080804820 */ /* 0x000fe40000400000 */
[----:B------:R-:W-:Y:S01]  /*61e0*/  @P4 FMUL R130, R130, 0.25 ;  /* 0x3e80000082824820 */ /* 0x000fe20000400000 */
[----:B------:R-:W-:Y:S01]  /*61f0*/  FSETP.GT.AND P4, PT, |R148|, 8.50705917302346158658e+37, PT ;  /* 0x7e8000009400780b */ /* 0x000fe20003f84200 */
[----:B0-----:R-:W-:-:S02]  /*6200*/  FFMA.FTZ R50, R61, 1.1920928955078125e-07, R50 ;  /* 0x340000003d327823 */ /* 0x001fc40000010032 */
[----:B------:R-:W0:Y:S01]  /*6210*/  MUFU.RCP R61, R95 ;  /* 0x0000005f003d7308 */ /* 0x000e220000001000 */
[----:B------:R-:W-:Y:S02]  /*6220*/  @!P2 FMUL R104, R104, 16777216 ;  /* 0x4b8000006868a820 */ /* 0x000fe40000400000 */
[----:B------:R-:W-:Y:S02]  /*6230*/  @!P2 FMUL R106, R106, 16777216 ;  /* 0x4b8000006a6aa820 */ /* 0x000fe40000400000 */
[----:B------:R-:W-:Y:S02]  /*6240*/  @!P2 FMUL R118, R118, 16777216 ;  /* 0x4b8000007676a820 */ /* 0x000fe40000400000 */
[----:B------:R-:W-:Y:S01]  /*6250*/  @!P2 FMUL R120, R120, 16777216 ;  /* 0x4b8000007878a820 */ /* 0x000fe20000400000 */
[----:B------:R-:W-:Y:S01]  /*6260*/  FSETP.GEU.AND P2, PT, |R119|, 1.175494350822287508e-38, PT ;  /* 0x008000007700780b */ /* 0x000fe20003f4e200 */
[----:B------:R-:W-:Y:S02]  /*6270*/  @!P1 FMUL R107, R107, 16777216 ;  /* 0x4b8000006b6b9820 */ /* 0x000fe40000400000 */
[----:B------:R-:W-:-:S02]  /*6280*/  @!P5 FMUL R94, R94, 16777216 ;  /* 0x4b8000005e5ed820 */ /* 0x000fc40000400000 */
[----:B------:R-:W-:Y:S02]  /*6290*/  @!P5 FMUL R127, R127, 16777216 ;  /* 0x4b8000007f7fd820 */ /* 0x000fe40000400000 */
[----:B------:R-:W-:Y:S01]  /*62a0*/  @!P5 FMUL R129, R129, 16777216 ;  /* 0x4b8000008181d820 */ /* 0x000fe20000400000 */
[----:B------:R-:W2:Y:S01]  /*62b0*/  MUFU.RCP R107, R107 ;  /* 0x0000006b006b7308 */ /* 0x000ea20000001000 */
[----:B------:R-:W-:Y:S02]  /*62c0*/  @!P5 FMUL R131, R131, 16777216 ;  /* 0x4b8000008383d820 */ /* 0x000fe40000400000 */
[----:B------:R-:W-:Y:S01]  /*62d0*/  @!P5 FMUL R133, R133, 16777216 ;  /* 0x4b8000008585d820 */ /* 0x000fe20000400000 */
[----:B------:R-:W-:Y:S01]  /*62e0*/  FSETP.GT.AND P5, PT, |R122|, 8.50705917302346158658e+37, PT ;  /* 0x7e8000007a00780b */ /* 0x000fe20003fa4200 */
[----:B------:R-:W-:Y:S02]  /*62f0*/  @!P1 FMUL R124, R124, 16777216 ;  /* 0x4b8000007c7c9820 */ /* 0x000fe40000400000 */
[----:B------:R-:W-:Y:S01]  /*6300*/  @!P1 FMUL R126, R126, 16777216 ;  /* 0x4b8000007e7e9820 */ /* 0x000fe20000400000 */
[----:B------:R-:W3:Y:S01]  /*6310*/  MUFU.RCP R94, R94 ;  /* 0x0000005e005e7308 */ /* 0x000ee20000001000 */
[----:B------:R-:W-:-:S02]  /*6320*/  @!P1 FMUL R128, R128, 16777216 ;  /* 0x4b80000080809820 */ /* 0x000fc40000400000 */
[----:B------:R-:W-:Y:S01]  /*6330*/  @!P1 FMUL R130, R130, 16777216 ;  /* 0x4b80000082829820 */ /* 0x000fe20000400000 */
[----:B------:R-:W-:Y:S01]  /*6340*/  FSETP.GEU.AND P1, PT, |R122|, 1.175494350822287508e-38, PT ;  /* 0x008000007a00780b */ /* 0x000fe20003f2e200 */
[----:B------:R-:W-:Y:S02]  /*6350*/  @P3 FMUL R119, R119, 0.25 ;  /* 0x3e80000077773820 */ /* 0x000fe40000400000 */
[----:B------:R-:W-:Y:S02]  /*6360*/  @P4 FMUL R148, R148, 0.25 ;  /* 0x3e80000094944820 */ /* 0x000fe40000400000 */
[----:B-1----:R-:W-:Y:S02]  /*6370*/  FFMA.FTZ R16, R63, 1.1920928955078125e-07, R16 ;  /* 0x340000003f107823 */ /* 0x002fe40000010010 */
[----:B------:R-:W-:Y:S02]  /*6380*/  @!P2 FMUL R119, R119, 16777216 ;  /* 0x4b8000007777a820 */ /* 0x000fe40000400000 */
[----:B0-----:R-:W-:-:S02]  /*6390*/  FMUL R63, R61, R74 ;  /* 0x0000004a3d3f7220 */ /* 0x001fc40000400000 */
[----:B------:R-:W-:Y:S02]  /*63a0*/  @!P6 FMUL R148, R148, 16777216 ;  /* 0x4b8000009494e820 */ /* 0x000fe40000400000 */
[----:B------:R-:W-:Y:S01]  /*63b0*/  FMUL R74, R61, R92 ;  /* 0x0000005c3d4a7220 */ /* 0x000fe20000400000 */
[----:B------:R-:W-:Y:S01]  /*63c0*/  MUFU.RCP R119, R119 ;  /* 0x0000007700777308 */ /* 0x000fe20000001000 */
[----:B------:R-:W-:Y:S02]  /*63d0*/  @P5 FMUL R122, R122, 0.25 ;  /* 0x3e8000007a7a5820 */ /* 0x000fe40000400000 */
[----:B------:R-:W-:Y:S01]  /*63e0*/  FMUL R92, R83, R104 ;  /* 0x00000068535c7220 */ /* 0x000fe20000400000 */
[----:B------:R-:W-:Y:S01]  /*63f0*/  F2FP.PACK_AB R63, R63, R74 ;  /* 0x0000004a3f3f723e */ /* 0x000fe200000000ff */
[----:B------:R-:W-:Y:S02]  /*6400*/  FFMA.FTZ R17, R62, 1.1920928955078125e-07, R17 ;  /* 0x340000003e117823 */ /* 0x000fe40000010011 */
[----:B------:R-:W-:-:S02]  /*6410*/  FMUL R104, R83, R120 ;  /* 0x0000007853687220 */ /* 0x000fc40000400000 */
[C---:B------:R-:W-:Y:S01]  /*6420*/  FMUL R62, R61.reuse, R75 ;  /* 0x0000004b3d3e7220 */ /* 0x040fe20000400000 */
[----:B------:R-:W0:Y:S01]  /*6430*/  MUFU.RCP R120, R148 ;  /* 0x0000009400787308 */ /* 0x000e220000001000 */
[----:B------:R-:W-:Y:S02]  /*6440*/  FMUL R75, R61, R82 ;  /* 0x000000523d4b7220 */ /* 0x000fe40000400000 */
[----:B------:R-:W-:Y:S02]  /*6450*/  @!P1 FMUL R122, R122, 16777216 ;  /* 0x4b8000007a7a9820 */ /* 0x000fe40000400000 */
[----:B------:R-:W-:Y:S01]  /*6460*/  FMUL R61, R72, R73 ;  /* 0x00000049483d7220 */ /* 0x000fe20000400000 */
[----:B------:R-:W-:Y:S01]  /*6470*/  F2FP.PACK_AB R75, R62, R75 ;  /* 0x0000004b3e4b723e */ /* 0x000fe200000000ff */
[C---:B------:R-:W-:Y:S01]  /*6480*/  FMUL R73, R72.reuse, R121 ;  /* 0x0000007948497220 */ /* 0x040fe20000400000 */
[----:B------:R-:W-:Y:S01]  /*6490*/  LOP3.LUT R62, R117, 0x4, RZ, 0x3c, !PT ;  /* 0x00000004753e7812 */ /* 0x000fe200078e3cff */
[----:B------:R-:W-:-:S02]  /*64a0*/  FMUL R82, R72, R123 ;  /* 0x0000007b48527220 */ /* 0x000fc40000400000 */
[----:B------:R-:W-:Y:S02]  /*64b0*/  FMUL R105, R83, R118 ;  /* 0x0000007653697220 */ /* 0x000fe40000400000 */
[----:B--2---:R-:W-:Y:S01]  /*64c0*/  FMUL R116, R107, R124 ;  /* 0x0000007c6b747220 */ /* 0x004fe20000400000 */
[----:B------:R-:W-:Y:S01]  /*64d0*/  F2FP.PACK_AB R82, R61, R82 ;  /* 0x000000523d52723e */ /* 0x000fe200000000ff */
[C---:B------:R-:W-:Y:S01]  /*64e0*/  FMUL R118, R107.reuse, R126 ;  /* 0x0000007e6b767220 */ /* 0x040fe20000400000 */
[----:B------:R-:W-:Y:S01]  /*64f0*/  F2FP.PACK_AB R92, R92, R105 ;  /* 0x000000695c5c723e */ /* 0x000fe200000000ff */
[----:B------:R-:W-:Y:S01]  /*6500*/  FMUL R121, R107, R128 ;  /* 0x000000806b797220 */ /* 0x000fe20000400000 */
[----:B------:R-:W-:Y:S01]  /*6510*/  LOP3.LUT R61, R117, 0x40, RZ, 0x3c, !PT ;  /* 0x00000040753d7812 */ /* 0x000fe200078e3cff */
[----:B------:R-:W-:Y:S02]  /*6520*/  FMUL R123, R107, R130 ;  /* 0x000000826b7b7220 */ /* 0x000fe40000400000 */
[----:B------:R-:W1:Y:S01]  /*6530*/  MUFU.RCP R107, R122 ;  /* 0x0000007a006b7308 */ /* 0x000e620000001000 */
[----:B------:R-:W-:Y:S01]  /*6540*/  @P4 FMUL R135, R135, 0.25 ;  /* 0x3e80000087874820 */ /* 0x000fe20000400000 */
[----:B------:R-:W-:Y:S01]  /*6550*/  F2FP.PACK_AB R116, R116, R121 ;  /* 0x000000797474723e */ /* 0x000fe200000000ff */
[----:B------:R-:W-:Y:S01]  /*6560*/  @P4 FMUL R137, R137, 0.25 ;  /* 0x3e80000089894820 */ /* 0x000fe20000400000 */
[----:B------:R-:W-:Y:S01]  /*6570*/  F2FP.PACK_AB R118, R118, R123 ;  /* 0x0000007b7676723e */ /* 0x000fe200000000ff */
[----:B------:R-:W-:-:S02]  /*6580*/  @P4 FMUL R139, R139, 0.25 ;  /* 0x3e8000008b8b4820 */ /* 0x000fc40000400000 */
[----:B------:R-:W-:Y:S01]  /*6590*/  @P4 FMUL R141, R141, 0.25 ;  /* 0x3e8000008d8d4820 */ /* 0x000fe20000400000 */
[----:B------:R-:W-:Y:S01]  /*65a0*/  ISETP.GE.U32.AND P4, PT, R49, 0x7f800000, PT ;  /* 0x7f8000003100780c */ /* 0x000fe20003f86070 */
[----:B------:R-:W-:Y:S02]  /*65b0*/  @P3 FMUL R140, R140, 0.25 ;  /* 0x3e8000008c8c3820 */ /* 0x000fe40000400000 */
[----:B------:R-:W-:Y:S02]  /*65c0*/  @P3 FMUL R142, R142, 0.25 ;  /* 0x3e8000008e8e3820 */ /* 0x000fe40000400000 */
[----:B------:R-:W-:Y:S02]  /*65d0*/  @P3 FMUL R144, R144, 0.25 ;  /* 0x3e80000090903820 */ /* 0x000fe40000400000 */
[----:B------:R-:W-:Y:S01]  /*65e0*/  @P3 FMUL R146, R146, 0.25 ;  /* 0x3e80000092923820 */ /* 0x000fe20000400000 */
[----:B------:R-:W-:Y:S01]  /*65f0*/  FSETP.NEU.AND P3, PT, R47, RZ, PT ;  /* 0x000000ff2f00720b */ /* 0x000fe20003f6d000 */
[----:B------:R-:W-:-:S02]  /*6600*/  @!P6 FMUL R135, R135, 16777216 ;  /* 0x4b8000008787e820 */ /* 0x000fc40000400000 */
[----:B------:R-:W-:Y:S02]  /*6610*/  @!P6 FMUL R137, R137, 16777216 ;  /* 0x4b8000008989e820 */ /* 0x000fe40000400000 */
[----:B------:R-:W-:Y:S02]  /*6620*/  @!P6 FMUL R139, R139, 16777216 ;  /* 0x4b8000008b8be820 */ /* 0x000fe40000400000 */
[----:B------:R-:W-:Y:S01]  /*6630*/  @!P6 FMUL R141, R141, 16777216 ;  /* 0x4b8000008d8de820 */ /* 0x000fe20000400000 */
[----:B------:R-:W-:Y:S01]  /*6640*/  ISETP.GE.U32.AND P6, PT, R48, 0x7f800000, PT ;  /* 0x7f8000003000780c */ /* 0x000fe20003fc6070 */
[----:B------:R-:W-:Y:S02]  /*6650*/  FFMA.FTZ R46, R93, 1.1920928955078125e-07, R46 ;  /* 0x340000005d2e7823 */ /* 0x000fe4000001002e */
[----:B------:R-:W-:Y:S02]  /*6660*/  @!P2 FMUL R140, R140, 16777216 ;  /* 0x4b8000008c8ca820 */ /* 0x000fe40000400000 */
[----:B------:R-:W-:-:S02]  /*6670*/  @!P2 FMUL R142, R142, 16777216 ;  /* 0x4b8000008e8ea820 */ /* 0x000fc40000400000 */
[----:B------:R-:W-:Y:S02]  /*6680*/  @!P2 FMUL R144, R144, 16777216 ;  /* 0x4b8000009090a820 */ /* 0x000fe40000400000 */
[----:B------:R-:W-:Y:S01]  /*6690*/  @!P2 FMUL R146, R146, 16777216 ;  /* 0x4b8000009292a820 */ /* 0x000fe20000400000 */
[----:B------:R-:W-:Y:S01]  /*66a0*/  FSETP.NEU.AND P2, PT, R48, RZ, PT ;  /* 0x000000ff3000720b */ /* 0x000fe20003f4d000 */
[----:B------:R-:W-:Y:S02]  /*66b0*/  @P5 FMUL R132, R132, 0.25 ;  /* 0x3e80000084845820 */ /* 0x000fe40000400000 */
[----:B------:R-:W-:Y:S02]  /*66c0*/  @P5 FMUL R134, R134, 0.25 ;  /* 0x3e80000086865820 */ /* 0x000fe40000400000 */
[----:B------:R-:W-:Y:S02]  /*66d0*/  @P5 FMUL R136, R136, 0.25 ;  /* 0x3e80000088885820 */ /* 0x000fe40000400000 */
[----:B------:R-:W-:-:S02]  /*66e0*/  FMUL R93, R83, R106 ;  /* 0x0000006a535d7220 */ /* 0x000fc40000400000 */
[----:B------:R-:W-:Y:S01]  /*66f0*/  @P5 FMUL R138, R138, 0.25 ;  /* 0x3e8000008a8a5820 */ /* 0x000fe20000400000 */
[----:B------:R-:W-:Y:S01]  /*6700*/  ISETP.GE.U32.AND P5, PT, R2, 0x7f800000, PT ;  /* 0x7f8000000200780c */ /* 0x000fe20003fa6070 */
[C---:B---3--:R-:W-:Y:S01]  /*6710*/  FMUL R83, R94.reuse, R127 ;  /* 0x0000007f5e537220 */ /* 0x048fe20000400000 */
[----:B------:R-:W-:Y:S01]  /*6720*/  F2FP.PACK_AB R93, R93, R104 ;  /* 0x000000685d5d723e */ /* 0x000fe200000000ff */
[C---:B------:R-:W-:Y:S02]  /*6730*/  FMUL R95, R94.reuse, R129 ;  /* 0x000000815e5f7220 */ /* 0x040fe40000400000 */
[----:B------:R-:W-:Y:S02]  /*6740*/  FMUL R106, R94, R131 ;  /* 0x000000835e6a7220 */ /* 0x000fe40000400000 */
[----:B------:R-:W-:Y:S02]  /*6750*/  FMUL R72, R72, R125 ;  /* 0x0000007d48487220 */ /* 0x000fe40000400000 */
[----:B------:R-:W-:Y:S01]  /*6760*/  FMUL R94, R94, R133 ;  /* 0x000000855e5e7220 */ /* 0x000fe20000400000 */
[----:B------:R-:W-:Y:S01]  /*6770*/  F2FP.PACK_AB R106, R83, R106 ;  /* 0x0000006a536a723e */ /* 0x000fe200000000ff */
[C---:B0-----:R-:W-:Y:S01]  /*6780*/  FMUL R126, R120.reuse, R135 ;  /* 0x00000087787e7220 */ /* 0x041fe20000400000 */
[----:B------:R-:W-:Y:S01]  /*6790*/  F2FP.PACK_AB R72, R73, R72 ;  /* 0x000000484948723e */ /* 0x000fe200000000ff */
[C---:B------:R-:W-:Y:S01]  /*67a0*/  FMUL R127, R120.reuse, R137 ;  /* 0x00000089787f7220 */ /* 0x040fe20000400000 */
[----:B------:R-:W-:Y:S01]  /*67b0*/  F2FP.PACK_AB R94, R95, R94 ;  /* 0x0000005e5f5e723e */ /* 0x000fe200000000ff */
[C---:B------:R-:W-:Y:S01]  /*67c0*/  FMUL R131, R120.reuse, R139 ;  /* 0x0000008b78837220 */ /* 0x040fe20000400000 */
[----:B------:R-:W-:Y:S01]  /*67d0*/  STS [R117+0x180], R106 ;  /* 0x0001806a75007388 */ /* 0x000fe20000000800 */
[----:B------:R-:W-:Y:S01]  /*67e0*/  FMUL R130, R120, R141 ;  /* 0x0000008d78827220 */ /* 0x000fe20000400000 */
[----:B------:R-:W-:Y:S01]  /*67f0*/  LOP3.LUT R73, R117, 0x44, RZ, 0x3c, !PT ;  /* 0x0000004475497812 */ /* 0x000fe200078e3cff */
[C---:B------:R-:W-:Y:S01]  /*6800*/  FMUL R124, R119.reuse, R140 ;  /* 0x0000008c777c7220 */ /* 0x040fe20000400000 */
[----:B------:R-:W-:Y:S01]  /*6810*/  F2FP.PACK_AB R126, R126, R131 ;  /* 0x000000837e7e723e */ /* 0x000fe200000000ff */
[----:B------:R-:W-:Y:S01]  /*6820*/  FMUL R125, R119, R142 ;  /* 0x0000008e777d7220 */ /* 0x000fe20000400000 */
[----:B------:R-:W-:Y:S01]  /*6830*/  F2FP.PACK_AB R130, R127, R130 ;  /* 0x000000827f82723e */ /* 0x000fe200000000ff */
[C---:B------:R-:W-:Y:S01]  /*6840*/  FMUL R129, R119.reuse, R144 ;  /* 0x0000009077817220 */ /* 0x040fe20000400000 */
[----:B------:R-:W-:Y:S01]  /*6850*/  STS [R117+0x80], R94 ;  /* 0x0000805e75007388 */ /* 0x000fe20000000800 */
[----:B------:R-:W-:-:S02]  /*6860*/  FMUL R128, R119, R146 ;  /* 0x0000009277807220 */ /* 0x000fc40000400000 */
[----:B------:R-:W-:Y:S01]  /*6870*/  @!P1 FMUL R132, R132, 16777216 ;  /* 0x4b80000084849820 */ /* 0x000fe20000400000 */
[----:B------:R-:W-:Y:S01]  /*6880*/  F2FP.PACK_AB R124, R124, R129 ;  /* 0x000000817c7c723e */ /* 0x000fe200000000ff */
[----:B------:R-:W-:Y:S01]  /*6890*/  @!P1 FMUL R134, R134, 16777216 ;  /* 0x4b80000086869820 */ /* 0x000fe20000400000 */
[----:B------:R-:W-:Y:S01]  /*68a0*/  F2FP.PACK_AB R125, R125, R128 ;  /* 0x000000807d7d723e */ /* 0x000fe200000000ff */
[----:B------:R-:W-:Y:S01]  /*68b0*/  @!P1 FMUL R136, R136, 16777216 ;  /* 0x4b80000088889820 */ /* 0x000fe20000400000 */
[----:B------:R-:W-:Y:S01]  /*68c0*/  STS [R117], R130 ;  /* 0x0000008275007388 */ /* 0x000fe20000000800 */
[----:B------:R-:W-:Y:S01]  /*68d0*/  @!P1 FMUL R138, R138, 16777216 ;  /* 0x4b8000008a8a9820 */ /* 0x000fe20000400000 */
[----:B------:R-:W-:Y:S01]  /*68e0*/  ISETP.GE.U32.AND P1, PT, R47, 0x7f800000, PT ;  /* 0x7f8000002f00780c */ /* 0x000fe20003f26070 */
[C---:B-1----:R-:W-:Y:S01]  /*68f0*/  FMUL R119, R107.reuse, R132 ;  /* 0x000000846b777220 */ /* 0x042fe20000400000 */
[----:B------:R-:W-:Y:S01]  /*6900*/  STS [R117+0x100], R126 ;  /* 0x0001007e75007388 */ /* 0x000fe20000000800 */
[----:B------:R-:W-:-:S02]  /*6910*/  FMUL R120, R107, R134 ;  /* 0x000000866b787220 */ /* 0x000fc40000400000 */
[C---:B------:R-:W-:Y:S01]  /*6920*/  FMUL R122, R107.reuse, R136 ;  /* 0x000000886b7a7220 */ /* 0x040fe20000400000 */
[----:B------:R-:W-:Y:S01]  /*6930*/  STS [R61+0x1000], R125 ;  /* 0x0010007d3d007388 */ /* 0x000fe20000000800 */
[----:B------:R-:W-:Y:S02]  /*6940*/  FMUL R107, R107, R138 ;  /* 0x0000008a6b6b7220 */ /* 0x000fe40000400000 */
[----:B------:R-:W-:Y:S01]  /*6950*/  IMAD.MOV.U32 R83, RZ, RZ, 0x3dc6b27f ;  /* 0x3dc6b27fff537424 */ /* 0x000fe200078e00ff */
[----:B------:R-:W-:Y:S01]  /*6960*/  F2FP.PACK_AB R119, R119, R122 ;  /* 0x0000007a7777723e */ /* 0x000fe200000000ff */
[----:B------:R-:W-:Y:S01]  /*6970*/  FADD R80, R80, -1 ;  /* 0xbf80000050507421 */ /* 0x000fe20000000000 */
[----:B------:R-:W-:Y:S01]  /*6980*/  F2FP.PACK_AB R107, R120, R107 ;  /* 0x0000006b786b723e */ /* 0x000fe200000000ff */
[----:B------:R-:W-:Y:S01]  /*6990*/  STS [R61+0x1100], R124 ;  /* 0x0011007c3d007388 */ /* 0x000fe20000000800 */
[----:B------:R-:W-:Y:S02]  /*69a0*/  FADD R81, R81, -1 ;  /* 0xbf80000051517421 */ /* 0x000fe40000000000 */
[----:B------:R-:W-:Y:S01]  /*69b0*/  IMAD.IADD R54, R11, 0x1, -R54 ;  /* 0x000000010b367824 */ /* 0x000fe200078e0a36 */
[----:B------:R-:W-:Y:S01]  /*69c0*/  STS [R61+0x1080], R93 ;  /* 0x0010805d3d007388 */ /* 0x000fe20000000800 */
[----:B------:R-:W-:-:S02]  /*69d0*/  IMAD.IADD R52, R13, 0x1, -R52 ;  /* 0x000000010d347824 */ /* 0x000fc400078e0a34 */
[----:B------:R-:W-:Y:S01]  /*69e0*/  FADD R54, R54, -1 ;  /* 0xbf80000036367421 */ /* 0x000fe20000000000 */
[----:B------:R0:W-:Y:S01]  /*69f0*/  STS [R61+0x1180], R92 ;  /* 0x0011805c3d007388 */ /* 0x0001e20000000800 */
[----:B------:R-:W-:Y:S02]  /*6a00*/  FADD R52, R52, -1 ;  /* 0xbf80000034347421 */ /* 0x000fe40000000000 */
[----:B------:R-:W-:Y:S01]  /*6a10*/  FADD R51, R51, -1 ;  /* 0xbf80000033337421 */ /* 0x000fe20000000000 */
[----:B------:R-:W-:Y:S04]  /*6a20*/  STS [R62+0x2000], R107 ;  /* 0x0020006b3e007388 */ /* 0x000fe80000000800 */
[----:B------:R-:W-:Y:S01]  /*6a30*/  STS [R62+0x2100], R119 ;  /* 0x002100773e007388 */ /* 0x000fe20000000800 */
[----:B0-----:R-:W-:-:S02]  /*6a40*/  IMAD.IADD R61, R49, 0x1, -R60 ;  /* 0x00000001313d7824 */ /* 0x001fc400078e0a3c */
[----:B------:R-:W-:Y:S01]  /*6a50*/  FADD R60, R59, -1 ;  /* 0xbf8000003b3c7421 */ /* 0x000fe20000000000 */
[----:B------:R0:W-:Y:S01]  /*6a60*/  STS [R62+0x2080], R72 ;  /* 0x002080483e007388 */ /* 0x0001e20000000800 */
[----:B------:R-:W-:-:S03]  /*6a70*/  FFMA.FTZ R59, R80, R83, -0.16845393180847167969 ;  /* 0xbe2c7f30503b7423 */ /* 0x000fc60000010053 */
[----:B------:R1:W-:Y:S01]  /*6a80*/  STS [R62+0x2180], R82 ;  /* 0x002180523e007388 */ /* 0x0003e20000000800 */
[----:B------:R-:W-:-:S03]  /*6a90*/  FFMA.FTZ R59, R80, R59, 0.1716887056827545166 ;  /* 0x3e2fcf2a503b7423 */ /* 0x000fc6000001003b */
[----:B------:R2:W-:Y:S01]  /*6aa0*/  STS [R73+0x3080], R63 ;  /* 0x0030803f49007388 */ /* 0x0005e20000000800 */
[C---:B------:R-:W-:Y:S02]  /*6ab0*/  FFMA.FTZ R59, R80.reuse, R59, -0.17900948226451873779 ;  /* 0xbe374e43503b7423 */ /* 0x040fe4000001003b */
[----:B0-----:R-:W-:Y:S01]  /*6ac0*/  FFMA.FTZ R72, R81, R83, -0.16845393180847167969 ;  /* 0xbe2c7f3051487423 */ /* 0x001fe20000010053 */
[----:B------:R-:W-:Y:S01]  /*6ad0*/  STS [R73+0x3000], R118 ;  /* 0x0030007649007388 */ /* 0x000fe20000000800 */
[----:B------:R-:W-:Y:S02]  /*6ae0*/  FFMA.FTZ R59, R80, R59, 0.20512372255325317383 ;  /* 0x3e520bf4503b7423 */ /* 0x000fe4000001003b */
[----:B-1----:R-:W-:Y:S01]  /*6af0*/  FADD R62, R61, -1 ;  /* 0xbf8000003d3e7421 */ /* 0x002fe20000000000 */
[----:B------:R-:W-:Y:S01]  /*6b00*/  STS [R73+0x3100], R116 ;  /* 0x0031007449007388 */ /* 0x000fe20000000800 */
[-C--:B------:R-:W-:Y:S02]  /*6b10*/  FFMA.FTZ R61, R60, R83.reuse, -0.16845393180847167969 ;  /* 0xbe2c7f303c3d7423 */ /* 0x080fe40000010053 */
[----:B--2---:R-:W-:Y:S01]  /*6b20*/  FFMA.FTZ R63, R62, R83, -0.16845393180847167969 ;  /* 0xbe2c7f303e3f7423 */ /* 0x004fe20000010053 */
[----:B------:R-:W-:Y:S01]  /*6b30*/  STS [R73+0x3180], R75 ;  /* 0x0031804b49007388 */ /* 0x000fe20000000800 */
[----:B------:R-:W-:-:S02]  /*6b40*/  FFMA.FTZ R61, R60, R61, 0.1716887056827545166 ;  /* 0x3e2fcf2a3c3d7423 */ /* 0x000fc4000001003d */
[----:B------:R-:W-:Y:S01]  /*6b50*/  FFMA.FTZ R63, R62, R63, 0.1716887056827545166 ;  /* 0x3e2fcf2a3e3f7423 */ /* 0x000fe2000001003f */
[----:B------:R-:W-:Y:S01]  /*6b60*/  BAR.SYNC.DEFER_BLOCKING 0x0 ;  /* 0x0000000000007b1d */ /* 0x000fe20000010000 */
[----:B------:R-:W-:Y:S02]  /*6b70*/  FFMA.FTZ R61, R60, R61, -0.17900948226451873779 ;  /* 0xbe374e433c3d7423 */ /* 0x000fe4000001003d */
[----:B------:R-:W-:Y:S02]  /*6b80*/  FFMA.FTZ R59, R80, R59, -0.24046532809734344482 ;  /* 0xbe763c8b503b7423 */ /* 0x000fe4000001003b */
[----:B------:R-:W-:Y:S02]  /*6b90*/  FFMA.FTZ R61, R60, R61, 0.20512372255325317383 ;  /* 0x3e520bf43c3d7423 */ /* 0x000fe4000001003d */
[----:B------:R-:W-:Y:S02]  /*6ba0*/  FFMA.FTZ R63, R62, R63, -0.17900948226451873779 ;  /* 0xbe374e433e3f7423 */ /* 0x000fe4000001003f */
[----:B------:R-:W-:-:S02]  /*6bb0*/  FFMA.FTZ R61, R60, R61, -0.24046532809734344482 ;  /* 0xbe763c8b3c3d7423 */ /* 0x000fc4000001003d */
[----:B------:R-:W-:Y:S02]  /*6bc0*/  FFMA.FTZ R59, R80, R59, 0.28857114911079406738 ;  /* 0x3e93bf99503b7423 */ /* 0x000fe4000001003b */
[C---:B------:R-:W-:Y:S02]  /*6bd0*/  FFMA.FTZ R72, R81.reuse, R72, 0.1716887056827545166 ;  /* 0x3e2fcf2a51487423 */ /* 0x040fe40000010048 */
[----:B------:R-:W-:Y:S02]  /*6be0*/  FFMA.FTZ R63, R62, R63, 0.20512372255325317383 ;  /* 0x3e520bf43e3f7423 */ /* 0x000fe4000001003f */
[----:B------:R-:W-:Y:S02]  /*6bf0*/  FFMA.FTZ R61, R60, R61, 0.28857114911079406738 ;  /* 0x3e93bf993c3d7423 */ /* 0x000fe4000001003d */
[----:B------:R-:W-:Y:S02]  /*6c00*/  FFMA.FTZ R59, R80, R59, -0.36067417263984680176 ;  /* 0xbeb8aa49503b7423 */ /* 0x000fe4000001003b */
[----:B------:R-:W-:-:S02]  /*6c10*/  FFMA.FTZ R72, R81, R72, -0.17900948226451873779 ;  /* 0xbe374e4351487423 */ /* 0x000fc40000010048 */
[----:B------:R-:W-:Y:S01]  /*6c20*/  FFMA.FTZ R63, R62, R63, -0.24046532809734344482 ;  /* 0xbe763c8b3e3f7423 */ /* 0x000fe2000001003f */
[----:B------:R-:W-:Y:S01]  /*6c30*/  LDS R73, [R0+0x800] ;  /* 0x0008000000497984 */ /* 0x000fe20000000800 */
[----:B------:R-:W-:Y:S02]  /*6c40*/  FFMA.FTZ R61, R60, R61, -0.36067417263984680176 ;  /* 0xbeb8aa493c3d7423 */ /* 0x000fe4000001003d */
[----:B------:R-:W-:Y:S01]  /*6c50*/  FFMA.FTZ R59, R80, R59, 0.48089820146560668945 ;  /* 0x3ef6384a503b7423 */ /* 0x000fe2000001003b */
[----:B------:R-:W0:Y:S01]  /*6c60*/  LDS R75, [R0+0xe00] ;  /* 0x000e0000004b7984 */ /* 0x000e220000000800 */
[----:B------:R-:W-:Y:S02]  /*6c70*/  FFMA.FTZ R72, R81, R72, 0.20512372255325317383 ;  /* 0x3e520bf451487423 */ /* 0x000fe40000010048 */
[----:B------:R-:W-:Y:S02]  /*6c80*/  FFMA.FTZ R63, R62, R63, 0.28857114911079406738 ;  /* 0x3e93bf993e3f7423 */ /* 0x000fe4000001003f */
[----:B------:R-:W-:-:S02]  /*6c90*/  FFMA.FTZ R61, R60, R61, 0.48089820146560668945 ;  /* 0x3ef6384a3c3d7423 */ /* 0x000fc4000001003d */
[----:B------:R-:W-:Y:S02]  /*6ca0*/  FFMA.FTZ R59, R80, R59, -0.72134751081466674805 ;  /* 0xbf38aa3b503b7423 */ /* 0x000fe4000001003b */
[C---:B------:R-:W-:Y:S02]  /*6cb0*/  FFMA.FTZ R72, R81.reuse, R72, -0.24046532809734344482 ;  /* 0xbe763c8b51487423 */ /* 0x040fe40000010048 */
[----:B------:R-:W-:Y:S02]  /*6cc0*/  FFMA.FTZ R63, R62, R63, -0.36067417263984680176 ;  /* 0xbeb8aa493e3f7423 */ /* 0x000fe4000001003f */
[----:B------:R-:W-:Y:S02]  /*6cd0*/  FFMA.FTZ R61, R60, R61, -0.72134751081466674805 ;  /* 0xbf38aa3b3c3d7423 */ /* 0x000fe4000001003d */
[----:B------:R-:W-:Y:S02]  /*6ce0*/  FMUL R59, R80, R59 ;  /* 0x0000003b503b7220 */ /* 0x000fe40000400000 */
[----:B------:R-:W-:-:S02]  /*6cf0*/  FFMA.FTZ R72, R81, R72, 0.28857114911079406738 ;  /* 0x3e93bf9951487423 */ /* 0x000fc40000010048 */
[----:B------:R-:W-:Y:S02]  /*6d00*/  FFMA.FTZ R63, R62, R63, 0.48089820146560668945 ;  /* 0x3ef6384a3e3f7423 */ /* 0x000fe4000001003f */
[----:B------:R-:W-:Y:S02]  /*6d10*/  FMUL R61, R60, R61 ;  /* 0x0000003d3c3d7220 */ /* 0x000fe40000400000 */
[----:B------:R-:W-:Y:S02]  /*6d20*/  FMUL R59, R80, R59 ;  /* 0x0000003b503b7220 */ /* 0x000fe40000400000 */
[----:B------:R-:W-:Y:S02]  /*6d30*/  FFMA.FTZ R72, R81, R72, -0.36067417263984680176 ;  /* 0xbeb8aa4951487423 */ /* 0x000fe40000010048 */
[----:B------:R-:W-:Y:S02]  /*6d40*/  FFMA.FTZ R63, R62, R63, -0.72134751081466674805 ;  /* 0xbf38aa3b3e3f7423 */ /* 0x000fe4000001003f */
[----:B------:R-:W-:-:S02]  /*6d50*/  FMUL R61, R60, R61 ;  /* 0x0000003d3c3d7220 */ /* 0x000fc40000400000 */
[----:B------:R-:W-:Y:S02]  /*6d60*/  FFMA.FTZ R59, R80, 1.4426950216293334961, R59 ;  /* 0x3fb8aa3b503b7823 */ /* 0x000fe4000001003b */
[C---:B------:R-:W-:Y:S02]  /*6d70*/  FFMA.FTZ R72, R81.reuse, R72, 0.48089820146560668945 ;  /* 0x3ef6384a51487423 */ /* 0x040fe40000010048 */
[----:B------:R-:W-:Y:S02]  /*6d80*/  FMUL R63, R62, R63 ;  /* 0x0000003f3e3f7220 */ /* 0x000fe40000400000 */
[----:B------:R-:W-:Y:S02]  /*6d90*/  FFMA.FTZ R60, R60, 1.4426950216293334961, R61 ;  /* 0x3fb8aa3b3c3c7823 */ /* 0x000fe4000001003d */
[----:B------:R-:W-:Y:S02]  /*6da0*/  FADD R58, R58, R59 ;  /* 0x0000003b3a3a7221 */ /* 0x000fe40000000000 */
[----:B------:R-:W-:-:S02]  /*6db0*/  FFMA.FTZ R72, R81, R72, -0.72134751081466674805 ;  /* 0xbf38aa3b51487423 */ /* 0x000fc40000010048 */
[----:B------:R-:W-:Y:S02]  /*6dc0*/  FADD R59, R53, -1 ;  /* 0xbf800000353b7421 */ /* 0x000fe40000000000 */
[C---:B------:R-:W-:Y:S02]  /*6dd0*/  FMUL R63, R62.reuse, R63 ;  /* 0x0000003f3e3f7220 */ /* 0x040fe40000400000 */
[----:B------:R-:W-:Y:S02]  /*6de0*/  FADD R55, R55, R60 ;  /* 0x0000003c37377221 */ /* 0x000fe40000000000 */
[----:B------:R-:W-:Y:S02]  /*6df0*/  FMUL R72, R81, R72 ;  /* 0x0000004851487220 */ /* 0x000fe40000400000 */
[----:B------:R-:W-:Y:S02]  /*6e00*/  FFMA.FTZ R60, R59, R83, -0.16845393180847167969 ;  /* 0xbe2c7f303b3c7423 */ /* 0x000fe40000010053 */
[----:B------:R-:W-:-:S02]  /*6e10*/  FFMA.FTZ R63, R62, 1.4426950216293334961, R63 ;  /* 0x3fb8aa3b3e3f7823 */ /* 0x000fc4000001003f */
[----:B------:R-:W-:Y:S02]  /*6e20*/  FMUL R72, R81, R72 ;  /* 0x0000004851487220 */ /* 0x000fe40000400000 */
[C---:B------:R-:W-:Y:S02]  /*6e30*/  FFMA.FTZ R53, R54.reuse, R83, -0.16845393180847167969 ;  /* 0xbe2c7f3036357423 */ /* 0x040fe40000010053 */
[----:B------:R-:W-:Y:S02]  /*6e40*/  @P1 IMAD.MOV.U32 R62, RZ, RZ, 0x7f800000 ;  /* 0x7f800000ff3e1424 */ /* 0x000fe400078e00ff */
[----:B------:R-:W-:Y:S02]  /*6e50*/  FFMA.FTZ R60, R59, R60, 0.1716887056827545166 ;  /* 0x3e2fcf2a3b3c7423 */ /* 0x000fe4000001003c */
[----:B------:R-:W-:Y:S02]  /*6e60*/  FFMA.FTZ R72, R81, 1.4426950216293334961, R72 ;  /* 0x3fb8aa3b51487823 */ /* 0x000fe40000010048 */
[----:B------:R-:W-:-:S02]  /*6e70*/  FFMA.FTZ R53, R54, R53, 0.1716887056827545166 ;  /* 0x3e2fcf2a36357423 */ /* 0x000fc40000010035 */
[----:B------:R-:W-:Y:S02]  /*6e80*/  @P6 IMAD.MOV.U32 R61, RZ, RZ, 0x7f800000 ;  /* 0x7f800000ff3d6424 */ /* 0x000fe400078e00ff */
[----:B------:R-:W-:Y:S02]  /*6e90*/  FFMA.FTZ R60, R59, R60, -0.17900948226451873779 ;  /* 0xbe374e433b3c7423 */ /* 0x000fe4000001003c */
[----:B------:R-:W-:Y:S01]  /*6ea0*/  @P1 FFMA.FTZ R58, R47, R62, +INF ;  /* 0x7f8000002f3a1423 */ /* 0x000fe2000001003e */
[----:B------:R-:W-:Y:S01]  /*6eb0*/  FSETP.NEU.AND P1, PT, R49, RZ, PT ;  /* 0x000000ff3100720b */ /* 0x000fe20003f2d000 */
[----:B------:R-:W-:Y:S02]  /*6ec0*/  @P5 IMAD.MOV.U32 R47, RZ, RZ, 0x7f800000 ;  /* 0x7f800000ff2f5424 */ /* 0x000fe400078e00ff */
[----:B------:R-:W-:Y:S01]  /*6ed0*/  FADD R57, R57, R72 ;  /* 0x0000004839397221 */ /* 0x000fe20000000000 */
[----:B------:R-:W-:Y:S01]  /*6ee0*/  FSEL R58, R58, -INF , P3 ;  /* 0xff8000003a3a7808 */ /* 0x000fe20001800000 */
[----:B------:R-:W-:Y:S01]  /*6ef0*/  FFMA.FTZ R53, R54, R53, -0.17900948226451873779 ;  /* 0xbe374e4336357423 */ /* 0x000fe20000010035 */
[----:B------:R-:W-:Y:S01]  /*6f00*/  FSETP.NEU.AND P3, PT, R12, RZ, PT ;  /* 0x000000ff0c00720b */ /* 0x000fe20003f6d000 */
[----:B------:R-:W-:-:S02]  /*6f10*/  FFMA.FTZ R60, R59, R60, 0.20512372255325317383 ;  /* 0x3e520bf43b3c7423 */ /* 0x000fc4000001003c */
[----:B------:R-:W-:Y:S01]  /*6f20*/  @P6 FFMA.FTZ R55, R48, R61, +INF ;  /* 0x7f80000030376423 */ /* 0x000fe2000001003d */
[----:B------:R-:W-:Y:S01]  /*6f30*/  @P4 MOV R48, 0x7f800000 ;  /* 0x7f80000000304802 */ /* 0x000fe20000000f00 */
[----:B------:R-:W-:Y:S01]  /*6f40*/  @P5 FFMA.FTZ R57, R2, R47, +INF ;  /* 0x7f80000002395423 */ /* 0x000fe2000001002f */
[----:B------:R-:W-:Y:S01]  /*6f50*/  ISETP.GE.U32.AND P5, PT, R12, 0x7f800000, PT ;  /* 0x7f8000000c00780c */ /* 0x000fe20003fa6070 */
[----:B------:R-:W-:Y:S01]  /*6f60*/  FFMA.FTZ R47, R52, R83, -0.16845393180847167969 ;  /* 0xbe2c7f30342f7423 */ /* 0x000fe20000010053 */
[----:B------:R-:W-:Y:S01]  /*6f70*/  LDS R61, [R0+0x400] ;  /* 0x00040000003d7984 */ /* 0x000fe20000000800 */
[----:B------:R-:W-:Y:S01]  /*6f80*/  FFMA.FTZ R53, R54, R53, 0.20512372255325317383 ;  /* 0x3e520bf436357423 */ /* 0x000fe20000010035 */
[----:B------:R-:W-:Y:S01]  /*6f90*/  FSEL R55, R55, -INF , P2 ;  /* 0xff80000037377808 */ /* 0x000fe20001000000 */
[----:B------:R-:W-:Y:S01]  /*6fa0*/  FFMA.FTZ R60, R59, R60, -0.24046532809734344482 ;  /* 0xbe763c8b3b3c7423 */ /* 0x000fe2000001003c */
[----:B------:R-:W-:Y:S01]  /*6fb0*/  FSETP.NEU.AND P2, PT, R13, RZ, PT ;  /* 0x000000ff0d00720b */ /* 0x000fe20003f4d000 */
[----:B------:R-:W-:-:S02]  /*6fc0*/  FADD R56, R56, R63 ;  /* 0x0000003f38387221 */ /* 0x000fc40000000000 */
[----:B------:R-:W-:Y:S01]  /*6fd0*/  @P4 FFMA.FTZ R56, R49, R48, +INF ;  /* 0x7f80000031384423 */ /* 0x000fe20000010030 */
[----:B------:R-:W-:Y:S01]  /*6fe0*/  LDS R63, [R0+0x600] ;  /* 0x00060000003f7984 */ /* 0x000fe20000000800 */
[----:B------:R-:W-:Y:S01]  /*6ff0*/  FFMA.FTZ R47, R52, R47, 0.1716887056827545166 ;  /* 0x3e2fcf2a342f7423 */ /* 0x000fe2000001002f */
[----:B------:R-:W-:Y:S01]  /*7000*/  ISETP.GE.U32.AND P4, PT, R11, 0x7f800000, PT ;  /* 0x7f8000000b00780c */ /* 0x000fe20003f86070 */
[----:B------:R-:W-:Y:S01]  /*7010*/  FFMA.FTZ R48, R51, R83, -0.16845393180847167969 ;  /* 0xbe2c7f3033307423 */ /* 0x000fe20000010053 */
[----:B------:R-:W-:Y:S01]  /*7020*/  @P5 MOV R49, 0x7f800000 ;  /* 0x7f80000000315802 */ /* 0x000fe20000000f00 */
[----:B------:R-:W-:Y:S01]  /*7030*/  FFMA.FTZ R53, R54, R53, -0.24046532809734344482 ;  /* 0xbe763c8b36357423 */ /* 0x000fe20000010035 */
[----:B------:R-:W-:Y:S01]  /*7040*/  FSEL R56, R56, -INF , P1 ;  /* 0xff80000038387808 */ /* 0x000fe20000800000 */
[----:B------:R-:W-:Y:S01]  /*7050*/  FFMA.FTZ R60, R59, R60, 0.28857114911079406738 ;  /* 0x3e93bf993b3c7423 */ /* 0x000fe2000001003c */
[----:B------:R-:W-:Y:S01]  /*7060*/  FSETP.NEU.AND P1, PT, R14, RZ, PT ;  /* 0x000000ff0e00720b */ /* 0x000fe20003f2d000 */
[----:B------:R-:W-:-:S02]  /*7070*/  FFMA.FTZ R47, R52, R47, -0.17900948226451873779 ;  /* 0xbe374e43342f7423 */ /* 0x000fc4000001002f */
[----:B------:R-:W-:Y:S02]  /*7080*/  FFMA.FTZ R48, R51, R48, 0.1716887056827545166 ;  /* 0x3e2fcf2a33307423 */ /* 0x000fe40000010030 */
[----:B------:R-:W-:Y:S02]  /*7090*/  FFMA.FTZ R53, R54, R53, 0.28857114911079406738 ;  /* 0x3e93bf9936357423 */ /* 0x000fe40000010035 */
[----:B------:R-:W-:Y:S02]  /*70a0*/  FFMA.FTZ R60, R59, R60, -0.36067417263984680176 ;  /* 0xbeb8aa493b3c7423 */ /* 0x000fe4000001003c */
[----:B------:R-:W-:Y:S02]  /*70b0*/  FFMA.FTZ R47, R52, R47, 0.20512372255325317383 ;  /* 0x3e520bf4342f7423 */ /* 0x000fe4000001002f */
[----:B------:R-:W-:Y:S02]  /*70c0*/  FFMA.FTZ R48, R51, R48, -0.17900948226451873779 ;  /* 0xbe374e4333307423 */ /* 0x000fe40000010030 */
[----:B------:R-:W-:-:S02]  /*70d0*/  FFMA.FTZ R53, R54, R53, -0.36067417263984680176 ;  /* 0xbeb8aa4936357423 */ /* 0x000fc40000010035 */
[----:B------:R-:W-:Y:S02]  /*70e0*/  FFMA.FTZ R60, R59, R60, 0.48089820146560668945 ;  /* 0x3ef6384a3b3c7423 */ /* 0x000fe4000001003c */
[----:B------:R-:W-:Y:S02]  /*70f0*/  FFMA.FTZ R47, R52, R47, -0.24046532809734344482 ;  /* 0xbe763c8b342f7423 */ /* 0x000fe4000001002f */
[----:B------:R-:W-:Y:S02]  /*7100*/  FFMA.FTZ R48, R51, R48, 0.20512372255325317383 ;  /* 0x3e520bf433307423 */ /* 0x000fe40000010030 */
[----:B------:R-:W-:Y:S02]  /*7110*/  FFMA.FTZ R53, R54, R53, 0.48089820146560668945 ;  /* 0x3ef6384a36357423 */ /* 0x000fe40000010035 */
[----:B------:R-:W-:Y:S02]  /*7120*/  FFMA.FTZ R60, R59, R60, -0.72134751081466674805 ;  /* 0xbf38aa3b3b3c7423 */ /* 0x000fe4000001003c */
[----:B------:R-:W-:-:S02]  /*7130*/  FFMA.FTZ R47, R52, R47, 0.28857114911079406738 ;  /* 0x3e93bf99342f7423 */ /* 0x000fc4000001002f */
[----:B------:R-:W-:Y:S02]  /*7140*/  FFMA.FTZ R48, R51, R48, -0.24046532809734344482 ;  /* 0xbe763c8b33307423 */ /* 0x000fe40000010030 */
[----:B------:R-:W-:Y:S02]  /*7150*/  FFMA.FTZ R53, R54, R53, -0.72134751081466674805 ;  /* 0xbf38aa3b36357423 */ /* 0x000fe40000010035 */
[----:B------:R-:W-:Y:S02]  /*7160*/  FMUL R60, R59, R60 ;  /* 0x0000003c3b3c7220 */ /* 0x000fe40000400000 */
[----:B------:R-:W-:Y:S02]  /*7170*/  FFMA.FTZ R47, R52, R47, -0.36067417263984680176 ;  /* 0xbeb8aa49342f7423 */ /* 0x000fe4000001002f */
[----:B------:R-:W-:Y:S02]  /*7180*/  FFMA.FTZ R48, R51, R48, 0.28857114911079406738 ;  /* 0x3e93bf9933307423 */ /* 0x000fe40000010030 */
[----:B------:R-:W-:-:S02]  /*7190*/  FMUL R53, R54, R53 ;  /* 0x0000003536357220 */ /* 0x000fc40000400000 */
[----:B------:R-:W-:Y:S02]  /*71a0*/  FMUL R60, R59, R60 ;  /* 0x0000003c3b3c7220 */ /* 0x000fe40000400000 */
[----:B------:R-:W-:Y:S02]  /*71b0*/  FFMA.FTZ R47, R52, R47, 0.48089820146560668945 ;  /* 0x3ef6384a342f7423 */ /* 0x000fe4000001002f */
[----:B------:R-:W-:Y:S02]  /*71c0*/  FFMA.FTZ R48, R51, R48, -0.36067417263984680176 ;  /* 0xbeb8aa4933307423 */ /* 0x000fe40000010030 */
[----:B------:R-:W-:Y:S02]  /*71d0*/  FMUL R53, R54, R53 ;  /* 0x0000003536357220 */ /* 0x000fe40000400000 */
[----:B------:R-:W-:Y:S02]  /*71e0*/  FFMA.FTZ R59, R59, 1.4426950216293334961, R60 ;  /* 0x3fb8aa3b3b3b7823 */ /* 0x000fe4000001003c */
[----:B------:R-:W-:-:S02]  /*71f0*/  FFMA.FTZ R47, R52, R47, -0.72134751081466674805 ;  /* 0xbf38aa3b342f7423 */ /* 0x000fc4000001002f */
[C---:B------:R-:W-:Y:S02]  /*7200*/  FFMA.FTZ R48, R51.reuse, R48, 0.48089820146560668945 ;  /* 0x3ef6384a33307423 */ /* 0x040fe40000010030 */
[----:B------:R-:W-:Y:S02]  /*7210*/  FFMA.FTZ R53, R54, 1.4426950216293334961, R53 ;  /* 0x3fb8aa3b36357823 */ /* 0x000fe40000010035 */
[----:B------:R-:W-:Y:S02]  /*7220*/  FADD R46, R46, R59 ;  /* 0x0000003b2e2e7221 */ /* 0x000fe40000000000 */
[----:B------:R-:W-:Y:S01]  /*7230*/  @P5 FFMA.FTZ R46, R12, R49, +INF ;  /* 0x7f8000000c2e5423 */ /* 0x000fe20000010031 */
[----:B------:R-:W-:Y:S01]  /*7240*/  LOP3.LUT R49, R0, 0x4, RZ, 0x3c, !PT ;  /* 0x0000000400317812 */ /* 0x000fe200078e3cff */
[----:B------:R-:W-:Y:S01]  /*7250*/  FMUL R47, R52, R47 ;  /* 0x0000002f342f7220 */ /* 0x000fe20000400000 */
[----:B------:R-:W-:Y:S01]  /*7260*/  ISETP.GE.U32.AND P5, PT, R14, 0x7f800000, PT ;  /* 0x7f8000000e00780c */ /* 0x000fe20003fa6070 */
[----:B------:R-:W-:Y:S01]  /*7270*/  FFMA.FTZ R48, R51, R48, -0.72134751081466674805 ;  /* 0xbf38aa3b33307423 */ /* 0x000fe20000010030 */
[----:B------:R-:W-:Y:S01]  /*7280*/  LDS R59, [R0+0x200] ;  /* 0x00020000003b7984 */ /* 0x000fe20000000800 */
[----:B------:R-:W-:-:S02]  /*7290*/  FADD R50, R50, R53 ;  /* 0x0000003532327221 */ /* 0x000fc40000000000 */
[C---:B------:R-:W-:Y:S01]  /*72a0*/  FMUL R47, R52.reuse, R47 ;  /* 0x0000002f342f7220 */ /* 0x040fe20000400000 */
[----:B------:R-:W1:Y:S01]  /*72b0*/  LDS R53, [R0] ;  /* 0x0000000000357984 */ /* 0x000e620000000800 */
[C---:B------:R-:W-:Y:S02]  /*72c0*/  FMUL R48, R51.reuse, R48 ;  /* 0x0000003033307220 */ /* 0x040fe40000400000 */
[----:B------:R-:W-:Y:S01]  /*72d0*/  FFMA.FTZ R47, R52, 1.4426950216293334961, R47 ;  /* 0x3fb8aa3b342f7823 */ /* 0x000fe2000001002f */
[----:B------:R-:W2:Y:S01]  /*72e0*/  LDS R81, [R49] ;  /* 0x0000000031517984 */ /* 0x000ea20000000800 */
[C---:B------:R-:W-:Y:S02]  /*72f0*/  FMUL R48, R51.reuse, R48 ;  /* 0x0000003033307220 */ /* 0x040fe40000400000 */
[----:B------:R-:W-:Y:S01]  /*7300*/  FADD R16, R16, R47 ;  /* 0x0000002f10107221 */ /* 0x000fe20000000000 */
[----:B------:R-:W3:Y:S01]  /*7310*/  LDS R83, [R49+0x200] ;  /* 0x0002000031537984 */ /* 0x000ee20000000800 */
[----:B------:R-:W-:Y:S01]  /*7320*/  FFMA.FTZ R48, R51, 1.4426950216293334961, R48 ;  /* 0x3fb8aa3b33307823 */ /* 0x000fe20000010030 */
[----:B------:R-:W-:Y:S01]  /*7330*/  @P5 MOV R119, 0x7f800000 ;  /* 0x7f80000000775802 */ /* 0x000fe20000000f00 */
[----:B------:R-:W-:Y:S01]  /*7340*/  @P4 IMAD.MOV.U32 R54, RZ, RZ, 0x7f800000 ;  /* 0x7f800000ff364424 */ /* 0x000fe200078e00ff */
[----:B------:R-:W4:Y:S01]  /*7350*/  LDS R93, [R49+0x400] ;  /* 0x00040000315d7984 */ /* 0x000f220000000800 */
[----:B------:R-:W-:-:S02]  /*7360*/  FADD R17, R17, R48 ;  /* 0x0000003011117221 */ /* 0x000fc40000000000 */
[----:B------:R-:W-:Y:S01]  /*7370*/  @P5 FFMA.FTZ R17, R14, R119, +INF ;  /* 0x7f8000000e115423 */ /* 0x000fe20000010077 */
[----:B------:R-:W5:Y:S01]  /*7380*/  LDS R95, [R49+0x600] ;  /* 0x00060000315f7984 */ /* 0x000f620000000800 */
[----:B------:R-:W-:Y:S01]  /*7390*/  @P4 FFMA.FTZ R50, R11, R54, +INF ;  /* 0x7f8000000b324423 */ /* 0x000fe20000010036 */
[----:B------:R-:W-:Y:S02]  /*73a0*/  ISETP.GE.U32.AND P4, PT, R13, 0x7f800000, PT ;  /* 0x7f8000000d00780c */ /* 0x000fe40003f86070 */
[----:B------:R-:W4:Y:S01]  /*73b0*/  LDS R105, [R49+0x800] ;  /* 0x0008000031697984 */ /* 0x000f220000000800 */
[----:B0-----:R-:W-:Y:S02]  /*73c0*/  PRMT R14, R75, 0x7632, R14 ;  /* 0x000076324b0e7816 */ /* 0x001fe4000000000e */
[----:B------:R-:W-:Y:S01]  /*73d0*/  FSETP.NEU.AND P5, PT, R11, RZ, PT ;  /* 0x000000ff0b00720b */ /* 0x000fe20003fad000 */
[----:B------:R-:W-:Y:S01]  /*73e0*/  LDS R47, [R0+0xa00] ;  /* 0x000a0000002f7984 */ /* 0x000fe20000000800 */
[----:B------:R-:W-:-:S02]  /*73f0*/  FSEL R17, R17, -INF , P1 ;  /* 0xff80000011117808 */ /* 0x000fc40000800000 */
[----:B------:R-:W-:Y:S01]  /*7400*/  FSEL R50, R50, -INF , P5 ;  /* 0xff80000032327808 */ /* 0x000fe20002800000 */
[----:B------:R-:W-:Y:S03]  /*7410*/  LDS R107, [R49+0xa00] ;  /* 0x000a0000316b7984 */ /* 0x000fe60000000800 */
[----:B------:R-:W-:Y:S01]  /*7420*/  @P4 IMAD.MOV.U32 R52, RZ, RZ, 0x7f800000 ;  /* 0x7f800000ff344424 */ /* 0x000fe200078e00ff */
[----:B------:R-:W0:Y:S03]  /*7430*/  LDS R51, [R0+0xc00] ;  /* 0x000c000000337984 */ /* 0x000e260000000800 */
[----:B------:R-:W-:Y:S01]  /*7440*/  @P4 FFMA.FTZ R16, R13, R52, +INF ;  /* 0x7f8000000d104423 */ /* 0x000fe20000010034 */
[----:B------:R-:W-:Y:S01]  /*7450*/  LDS R117, [R49+0xc00] ;  /* 0x000c000031757984 */ /* 0x000fe20000000800 */
[----:B------:R-:W-:-:S03]  /*7460*/  FSETP.NEU.AND P4, PT, R2, RZ, PT ;  /* 0x000000ff0200720b */ /* 0x000fc60003f8d000 */
[----:B------:R-:W0:Y:S01]  /*7470*/  LDS R119, [R49+0xe00] ;  /* 0x000e000031777984 */ /* 0x000e220000000800 */
[----:B------:R-:W-:Y:S02]  /*7480*/  FSEL R57, R57, -INF , P4 ;  /* 0xff80000039397808 */ /* 0x000fe40002000000 */
[----:B------:R-:W-:Y:S01]  /*7490*/  FSEL R16, R16, -INF , P2 ;  /* 0xff80000010107808 */ /* 0x000fe20001000000 */
[----:B-1----:R1:W-:Y:S04]  /*74a0*/  STG.E.U16 [R18.64], R53 ;  /* 0x0000003512007986 */ /* 0x0023e8000c101506 */
[----:B--2---:R2:W-:Y:S04]  /*74b0*/  STG.E.U16 [R20.64], R81 ;  /* 0x0000005114007986 */ /* 0x0045e8000c101506 */
[----:B------:R4:W-:Y:S04]  /*74c0*/  STG.E.U16 [R22.64], R59 ;  /* 0x0000003b16007986 */ /* 0x0009e8000c101506 */
[----:B---3--:R3:W-:Y:S01]  /*74d0*/  STG.E.U16 [R76.64], R83 ;  /* 0x000000534c007986 */ /* 0x0087e2000c101506 */
[----:B-1----:R-:W-:-:S02]  /*74e0*/  PRMT R53, R53, 0x7632, R53 ;  /* 0x0000763235357816 */ /* 0x002fc40000000035 */
[----:B------:R-:W-:Y:S01]  /*74f0*/  PRMT R19, R73, 0x7632, R19 ;  /* 0x0000763249137816 */ /* 0x000fe20000000013 */
[----:B------:R1:W-:Y:S01]  /*7500*/  STG.E.U16 [R84.64], R61 ;  /* 0x0000003d54007986 */ /* 0x0003e2000c101506 */
[----:B--2---:R-:W-:Y:S02]  /*7510*/  PRMT R81, R81, 0x7632, R81 ;  /* 0x0000763251517816 */ /* 0x004fe40000000051 */
[----:B------:R-:W-:Y:S01]  /*7520*/  PRMT R21, R63, 0x7632, R21 ;  /* 0x000076323f157816 */ /* 0x000fe20000000015 */
[----:B----4-:R-:W-:Y:S01]  /*7530*/  STG.E.U16 [R88.64], R93 ;  /* 0x0000005d58007986 */ /* 0x010fe2000c101506 */
[----:B------:R-:W-:Y:S01]  /*7540*/  PRMT R59, R59, 0x7632, R59 ;  /* 0x000076323b3b7816 */ /* 0x000fe2000000003b */
[----:B------:R-:W-:Y:S01]  /*7550*/  FFMA R23, R57, 0.69314718246459960938, R6 ;  /* 0x3f31721839177823 */ /* 0x000fe20000000006 */
[----:B------:R-:W-:Y:S01]  /*7560*/  PRMT R22, R93, 0x7632, R22 ;  /* 0x000076325d167816 */ /* 0x000fe20000000016 */
[----:B------:R-:W-:Y:S01]  /*7570*/  STG.E.U16 [R90.64], R63 ;  /* 0x0000003f5a007986 */ /* 0x000fe2000c101506 */
[----:B---3--:R-:W-:Y:S01]  /*7580*/  PRMT R83, R83, 0x7632, R83 ;  /* 0x0000763253537816 */ /* 0x008fe20000000053 */
[----:B------:R-:W-:Y:S01]  /*7590*/  FFMA R6, R16, 0.69314718246459960938, R9 ;  /* 0x3f31721810067823 */ /* 0x000fe20000000009 */
[----:B-----5:R-:W-:Y:S01]  /*75a0*/  PRMT R20, R95, 0x7632, R20 ;  /* 0x000076325f147816 */ /* 0x020fe20000000014 */
[----:B------:R-:W-:Y:S01]  /*75b0*/  STG.E.U16 [R114.64], R95 ;  /* 0x0000005f72007986 */ /* 0x000fe2000c101506 */
[----:B-1----:R-:W-:-:S02]  /*75c0*/  PRMT R61, R61, 0x7632, R61 ;  /* 0x000076323d3d7816 */ /* 0x002fc4000000003d */
[----:B------:R-:W-:Y:S01]  /*75d0*/  PRMT R18, R105, 0x7632, R18 ;  /* 0x0000763269127816 */ /* 0x000fe20000000012 */
[----:B------:R-:W-:Y:S01]  /*75e0*/  STG.E.U16 [R112.64], R73 ;  /* 0x0000004970007986 */ /* 0x000fe2000c101506 */
[----:B0-----:R-:W-:-:S03]  /*75f0*/  PRMT R13, R51, 0x7632, R13 ;  /* 0x00007632330d7816 */ /* 0x001fc6000000000d */
[----:B------:R-:W-:Y:S01]  /*7600*/  STG.E.U16 [R110.64], R105 ;  /* 0x000000696e007986 */ /* 0x000fe2000c101506 */
[----:B------:R-:W-:-:S03]  /*7610*/  PRMT R12, R119, 0x7632, R12 ;  /* 0x00007632770c7816 */ /* 0x000fc6000000000c */
[----:B------:R0:W-:Y:S04]  /*7620*/  STG.E.U16 [R108.64], R47 ;  /* 0x0000002f6c007986 */ /* 0x0001e8000c101506 */
[----:B------:R1:W-:Y:S04]  /*7630*/  STG.E.U16 [R102.64], R107 ;  /* 0x0000006b66007986 */ /* 0x0003e8000c101506 */
[----:B------:R-:W-:Y:S04]  /*7640*/  STG.E.U16 [R100.64], R51 ;  /* 0x0000003364007986 */ /* 0x000fe8000c101506 */
[----:B------:R2:W-:Y:S01]  /*7650*/  STG.E.U16 [R98.64], R117 ;  /* 0x0000007562007986 */ /* 0x0005e2000c101506 */
[----:B0-----:R-:W-:-:S03]  /*7660*/  PRMT R47, R47, 0x7632, R47 ;  /* 0x000076322f2f7816 */ /* 0x001fc6000000002f */
[----:B------:R-:W-:Y:S01]  /*7670*/  STG.E.U16 [R96.64], R75 ;  /* 0x0000004b60007986 */ /* 0x000fe2000c101506 */
[----:B-1----:R-:W-:-:S03]  /*7680*/  PRMT R107, R107, 0x7632, R107 ;  /* 0x000076326b6b7816 */ /* 0x002fc6000000006b */
[----:B------:R-:W-:Y:S04]  /*7690*/  STG.E.U16 [R86.64], R119 ;  /* 0x0000007756007986 */ /* 0x000fe8000c101506 */
[----:B------:R-:W-:Y:S01]  /*76a0*/  STG.E.U16 [R78.64], R53 ;  /* 0x000000354e007986 */ /* 0x000fe2000c101506 */
[----:B--2---:R-:W-:-:S03]  /*76b0*/  PRMT R117, R117, 0x7632, R117 ;  /* 0x0000763275757816 */ /* 0x004fc60000000075 */
[----:B------:R-:W-:Y:S04]  /*76c0*/  STG.E.U16 [R70.64], R81 ;  /* 0x0000005146007986 */ /* 0x000fe8000c101506 */
[----:B------:R-:W-:Y:S04]  /*76d0*/  STG.E.U16 [R68.64], R59 ;  /* 0x0000003b44007986 */ /* 0x000fe8000c101506 */
[----:B------:R-:W-:Y:S04]  /*76e0*/  STG.E.U16 [R66.64], R83 ;  /* 0x0000005342007986 */ /* 0x000fe8000c101506 */
[----:B------:R-:W-:Y:S04]  /*76f0*/  STG.E.U16 [R64.64], R61 ;  /* 0x0000003d40007986 */ /* 0x000fe8000c101506 */
[----:B------:R0:W-:Y:S04]  /*7700*/  STG.E.U16 [R44.64], R22 ;  /* 0x000000162c007986 */ /* 0x0001e8000c101506 */
[----:B------:R1:W-:Y:S04]  /*7710*/  STG.E.U16 [R42.64], R21 ;  /* 0x000000152a007986 */ /* 0x0003e8000c101506 */
[----:B------:R2:W-:Y:S04]  /*7720*/  STG.E.U16 [R40.64], R20 ;  /* 0x0000001428007986 */ /* 0x0005e8000c101506 */
[----:B------:R3:W-:Y:S01]  /*7730*/  STG.E.U16 [R38.64], R19 ;  /* 0x0000001326007986 */ /* 0x0007e2000c101506 */
[----:B0-----:R-:W-:-:S03]  /*7740*/  FFMA R22, R56, 0.69314718246459960938, R5 ;  /* 0x3f31721838167823 */ /* 0x001fc60000000005 */
[----:B------:R3:W-:Y:S01]  /*7750*/  STG.E.U16 [R36.64], R18 ;  /* 0x0000001224007986 */ /* 0x0007e2000c101506 */
[----:B-1----:R-:W-:Y:S02]  /*7760*/  FFMA R21, R55, 0.69314718246459960938, R4 ;  /* 0x3f31721837157823 */ /* 0x002fe40000000004 */
[----:B------:R-:W-:Y:S01]  /*7770*/  FFMA R4, R50, 0.69314718246459960938, R7 ;  /* 0x3f31721832047823 */ /* 0x000fe20000000007 */
[----:B------:R3:W-:Y:S01]  /*7780*/  STG.E.U16 [R34.64], R47 ;  /* 0x0000002f22007986 */ /* 0x0007e2000c101506 */
[----:B--2---:R-:W-:Y:S01]  /*7790*/  FFMA R20, R58, 0.69314718246459960938, R3 ;  /* 0x3f3172183a147823 */ /* 0x004fe20000000003 */
[----:B------:R-:W-:Y:S01]  /*77a0*/  FSEL R3, R46, -INF , P3 ;  /* 0xff8000002e037808 */ /* 0x000fe20001800000 */
[----:B------:R-:W-:Y:S01]  /*77b0*/  FFMA R7, R17, 0.69314718246459960938, R10 ;  /* 0x3f31721811077823 */ /* 0x000fe2000000000a */
[----:B------:R3:W-:Y:S03]  /*77c0*/  STG.E.U16 [R32.64], R107 ;  /* 0x0000006b20007986 */ /* 0x0007e6000c101506 */
[----:B------:R-:W-:Y:S01]  /*77d0*/  FFMA R5, R3, 0.69314718246459960938, R8 ;  /* 0x3f31721803057823 */ /* 0x000fe20000000008 */
[----:B------:R3:W-:Y:S04]  /*77e0*/  STG.E.U16 [R26.64], R13 ;  /* 0x0000000d1a007986 */ /* 0x0007e8000c101506 */
[----:B------:R3:W-:Y:S04]  /*77f0*/  STG.E.U16 [R30.64], R117 ;  /* 0x000000751e007986 */ /* 0x0007e8000c101506 */
[----:B------:R3:W-:Y:S04]  /*7800*/  STG.E.U16 [R28.64], R14 ;  /* 0x0000000e1c007986 */ /* 0x0007e8000c101506 */
[----:B------:R3:W-:Y:S04]  /*7810*/  STG.E.U16 [R24.64], R12 ;  /* 0x0000000c18007986 */ /* 0x0007e8000c101506 */
[----:B------:R-:W-:Y:S06]  /*7820*/  BAR.SYNC.DEFER_BLOCKING 0x0 ;  /* 0x0000000000007b1d */ /* 0x000fec0000010000 */
[----:B------:R3:W-:Y:S04]  /*7830*/  STS.128 [R216.X4], R20 ;  /* 0x00000014d8007388 */ /* 0x0007e80000004c00 */
[----:B------:R3:W-:Y:S04]  /*7840*/  STS.128 [R216.X4+0x80], R4 ;  /* 0x00008004d8007388 */ /* 0x0007e80000004c00 */
[----:B------:R-:W-:Y:S06]  /*7850*/  BAR.SYNC.DEFER_BLOCKING 0x0 ;  /* 0x0000000000007b1d */ /* 0x000fec0000010000 */
[----:B------:R-:W-:Y:S05]  /*7860*/  @P0 EXIT ;  /* 0x000000000000094d */ /* 0x000fea0003800000 */
[----:B---3--:R-:W0:Y:S01]  /*7870*/  LDS R15, [R15] ;  /* 0x000000000f0f7984 */ /* 0x008e220000000800 */
[----:B------:R-:W-:Y:S01]  /*7880*/  IMAD R0, R213, c[0x0][0x1cc], RZ ;  /* 0x00007300d5007a24 */ /* 0x000fe200078e02ff */
[C---:B------:R-:W-:Y:S01]  /*7890*/  SHF.L.U32 R3, R212.reuse, 0x2, RZ ;  /* 0x00000002d4037819 */ /* 0x040fe200000006ff */
[----:B------:R-:W-:-:S04]  /*78a0*/  IMAD.HI R5, R212, 0x4, RZ ;  /* 0x00000004d4057827 */ /* 0x000fc800078e02ff */
[C---:B------:R-:W-:Y:S02]  /*78b0*/  IMAD.SHL.U32 R2, R0.reuse, 0x4, RZ ;  /* 0x0000000400027824 */ /* 0x040fe400078e00ff */
[----:B------:R-:W-:-:S03]  /*78c0*/  IMAD.HI R0, R0, 0x4, RZ ;  /* 0x0000000400007827 */ /* 0x000fc600078e02ff */
[----:B------:R-:W-:-:S04]  /*78d0*/  IADD3 R2, P0, P1, R3, c[0x0][0x180], R2 ;  /* 0x0000600003027a10 */ /* 0x000fc8000791e002 */
[----:B------:R-:W-:-:S05]  /*78e0*/  IADD3.X R3, R5, c[0x0][0x184], R0, P0, P1 ;  /* 0x0000610005037a10 */ /* 0x000fca00007e2400 */
[----:B0-----:R-:W-:Y:S01]  /*78f0*/  STG.E [R2.64], R15 ;  /* 0x0000000f02007986 */ /* 0x001fe2000c101906 */
[----:B------:R-:W-:Y:S05]  /*7900*/  EXIT ;  /* 0x000000000000794d */ /* 0x000fea0003800000 */
.L_x_2:
[----:B------:R-:W-:-:S00]  /*7910*/  BRA `(.L_x_2) ;  /* 0xfffffff000007947 */ /* 0x000fc0000383ffff */
[----:B------:R-:W-:-:S00]  /*7920*/  NOP ;  /* 0x0000000000007918 */ /* 0x000fc00000000000 */
        /* <DEDUP_REMOVED lines=13> */
.L_x_3:


//--------------------- .nv.global.init           --------------------------
	.section	.nv.global.init,"aw",@progbits
.nv.global.init:
	.type		_$_str,@object
	.size		_$_str,(.L_0 - _$_str)
_$_str:
        /*0000*/ 	.byte	0x5f, 0x5f, 0x43, 0x55, 0x44, 0x41, 0x5f, 0x46, 0x54, 0x5a, 0x00
.L_0:


//--------------------- .nv.shared.attn_fwd       --------------------------
	.section	.nv.shared.attn_fwd,"aw",@nobits
	.sectionflags	@""
	.align	16
